// auto-generated by cutlass_sweep.conv — config: {"arch": "sm_90", "cluster_m": 2, "cluster_n": 1, "conv_kind": "fprop", "dtype": "fp16", "ndim": 3, "tile_k": 32, "tile_m": 128, "tile_n": 64}
#include "cutlass/cutlass.h"
#include "cute/tensor.hpp"
#include "cutlass/kernel_hardware_info.hpp"
#include "cutlass/conv/convolution.h"
#include "cutlass/conv/dispatch_policy.hpp"
#include "cutlass/conv/collective/collective_builder.hpp"
#include "cutlass/conv/kernel/conv_universal.hpp"
#include "cutlass/conv/device/conv_universal_adapter.hpp"
#include "cutlass/epilogue/collective/collective_builder.hpp"

using namespace cute;
using Elem = cutlass::half_t;
using Acc  = float;
using LayoutAB = cutlass::layout::TensorNDHWC;
using LayoutC  = cutlass::layout::TensorNDHWC;
constexpr auto ConvOp = cutlass::conv::Operator::kFprop;
using TileShape    = Shape<_128, _64, Shape<_32>>;
using ClusterShape = Shape<_2, _1, _1>;

using CollectiveEpilogue = typename cutlass::epilogue::collective::CollectiveBuilder<
    cutlass::arch::Sm90, cutlass::arch::OpClassTensorOp,
    TileShape, ClusterShape,
    cutlass::epilogue::collective::EpilogueTileAuto,
    Acc, Acc,
    Elem, LayoutC, 128 / cutlass::sizeof_bits<Elem>::value,
    Elem, LayoutC, 128 / cutlass::sizeof_bits<Elem>::value,
    cutlass::epilogue::collective::EpilogueScheduleAuto
  >::CollectiveOp;

using CollectiveMainloop = typename cutlass::conv::collective::CollectiveBuilder<
    cutlass::arch::Sm90, cutlass::arch::OpClassTensorOp, ConvOp,
    Elem, LayoutAB, 128 / cutlass::sizeof_bits<Elem>::value,
    Elem, LayoutAB, 128 / cutlass::sizeof_bits<Elem>::value,
    Acc,
    TileShape, ClusterShape,
    cutlass::conv::collective::StageCountAutoCarveout<
        static_cast<int>(sizeof(typename CollectiveEpilogue::SharedStorage))>,
    cutlass::conv::collective::KernelScheduleAuto
  >::CollectiveOp;

using ProblemShape = cutlass::conv::ConvProblemShape<
    ConvOp, CollectiveMainloop::DispatchPolicy::NumSpatialDimensions>;
using ConvKernel = cutlass::conv::kernel::ConvUniversal<
    ProblemShape, CollectiveMainloop, CollectiveEpilogue>;
using Conv = cutlass::conv::device::ConvUniversalAdapter<ConvKernel>;

auto* _anchor = &cutlass::device_kernel<ConvKernel>;


// ===== COMPILED SASS (sm_90a) =====

	.target	sm_90a

	.elftype	@"ET_EXEC"


//--------------------- .note.nv.tkinfo           --------------------------
	.section	.note.nv.tkinfo,"",@"SHT_NOTE"
	.sectionflags	@"SHF_NOTE_NV_TKINFO"
	.tkinfo
        /*0018*/ 	.word	0x00000002
        /*0030*/ 	.string	""
        /*0030*/ 	.string	"ptxas"
        /*0030*/ 	.string	"Cuda compilation tools, release 13.0, V13.0.88"
        /*0030*/ 	.string	"Build cuda_13.0.r13.0/compiler.36424714_0"
        /*0030*/ 	.string	"-arch sm_90a -m 64 "



//--------------------- .note.nv.cuinfo           --------------------------
	.section	.note.nv.cuinfo,"",@"SHT_NOTE"
	.sectionflags	@"SHF_NOTE_NV_CUINFO"
        /*0018*/ 	.short	0x0002
        /*001a*/ 	.short	0x005a
        /*001c*/ 	.short	0x0082
	.zero		2


//--------------------- .nv.info                  --------------------------
	.section	.nv.info,"",@"SHT_CUDA_INFO"
	.align	4


	//----- nvinfo : EIATTR_REGCOUNT
	.align		4
        /*0000*/ 	.byte	0x04, 0x2f
        /*0002*/ 	.short	(.L_12 - .L_11)
	.align		4
.L_11:
        /*0004*/ 	.word	index@(_ZN7cutlass13device_kernelINS_4conv6kernel13ConvUniversalINS1_16ConvProblemShapeILNS1_8OperatorE0ELi3EEENS1_10collective14CollectiveConvINS1_46MainloopSm90TmaGmmaWarpSpecializedImplicitGemmILS5_0ELi18ELi3EN4cute5tupleIJNSA_1CILi2EEENSC_ILi1EEESE_EEENS1_36KernelImplicitTmaWarpSpecializedSm90ELi1EEENSB_IJNSC_ILi128EEENSC_ILi64EEENSB_IJNSC_ILi32EEEEEEEEENS_6half_tESN_NSA_8TiledMMAINSA_8MMA_AtomIJNSA_4SM904GMMA25MMA_64x64x16_F32F16F16_SSILNSR_5MajorE0ELST_0ELNSR_7ScaleInE1ELSU_1EEEEEENSA_6LayoutINSB_IJSE_SE_SE_EEENSB_IJNSC_ILi0EEESZ_SZ_EEEEENSB_IJNSA_10UnderscoreES12_S12_EEEEENS7_6detail26Sm90ImplicitGemmTileTraitsINSA_20SM90_TMA_LOAD_IM2COLENSA_14ComposedLayoutINSA_7SwizzleILi2ELi4ELi3EEENSA_18smem_ptr_flag_bitsILi16EEENSX_INSB_IJNSB_IJNSC_ILi8EEENSC_ILi16EEEEEENSB_IJSK_SE_EEENSB_IJSE_NSC_ILi18EEEEEEEEENSB_IJNSB_IJSK_NSC_ILi256EEEEEENSB_IJSE_SZ_EEENSB_IJSZ_NSC_ILi4096EEEEEEEEEEEEEvEENS16_INSA_23SM90_TMA_LOAD_MULTICASTENS18_IS1A_S1C_NSX_INSB_IJNSB_IJS1D_S1D_EEES1G_S1I_EEENSB_IJS1L_S1M_NSB_IJSZ_NSC_ILi2048EEEEEEEEEEEEEvEEEENS_8epilogue10collective6detail29Sm90TmaWarpSpecializedAdapterINS24_15DefaultEpilogueISN_NSB_IJNSB_IJllllEEESE_SZ_EEES29_NS23_6thread17LinearCombinationISN_Li1EffLNS2A_9ScaleType4KindE0ELNS_15FloatRoundStyleE2ESN_EENS_4gemm15EpilogueDefaultEEEEEvvEEEEvNT_6ParamsE)
        /*0008*/ 	.word	0x0000005a


	//----- nvinfo : EIATTR_FRAME_SIZE
	.align		4
.L_12:
        /*000c*/ 	.byte	0x04, 0x11
        /*000e*/ 	.short	(.L_14 - .L_13)
	.align		4
.L_13:
        /*0010*/ 	.word	index@(_ZN7cutlass13device_kernelINS_4conv6kernel13ConvUniversalINS1_16ConvProblemShapeILNS1_8OperatorE0ELi3EEENS1_10collective14CollectiveConvINS1_46MainloopSm90TmaGmmaWarpSpecializedImplicitGemmILS5_0ELi18ELi3EN4cute5tupleIJNSA_1CILi2EEENSC_ILi1EEESE_EEENS1_36KernelImplicitTmaWarpSpecializedSm90ELi1EEENSB_IJNSC_ILi128EEENSC_ILi64EEENSB_IJNSC_ILi32EEEEEEEEENS_6half_tESN_NSA_8TiledMMAINSA_8MMA_AtomIJNSA_4SM904GMMA25MMA_64x64x16_F32F16F16_SSILNSR_5MajorE0ELST_0ELNSR_7ScaleInE1ELSU_1EEEEEENSA_6LayoutINSB_IJSE_SE_SE_EEENSB_IJNSC_ILi0EEESZ_SZ_EEEEENSB_IJNSA_10UnderscoreES12_S12_EEEEENS7_6detail26Sm90ImplicitGemmTileTraitsINSA_20SM90_TMA_LOAD_IM2COLENSA_14ComposedLayoutINSA_7SwizzleILi2ELi4ELi3EEENSA_18smem_ptr_flag_bitsILi16EEENSX_INSB_IJNSB_IJNSC_ILi8EEENSC_ILi16EEEEEENSB_IJSK_SE_EEENSB_IJSE_NSC_ILi18EEEEEEEEENSB_IJNSB_IJSK_NSC_ILi256EEEEEENSB_IJSE_SZ_EEENSB_IJSZ_NSC_ILi4096EEEEEEEEEEEEEvEENS16_INSA_23SM90_TMA_LOAD_MULTICASTENS18_IS1A_S1C_NSX_INSB_IJNSB_IJS1D_S1D_EEES1G_S1I_EEENSB_IJS1L_S1M_NSB_IJSZ_NSC_ILi2048EEEEEEEEEEEEEvEEEENS_8epilogue10collective6detail29Sm90TmaWarpSpecializedAdapterINS24_15DefaultEpilogueISN_NSB_IJNSB_IJllllEEESE_SZ_EEES29_NS23_6thread17LinearCombinationISN_Li1EffLNS2A_9ScaleType4KindE0ELNS_15FloatRoundStyleE2ESN_EENS_4gemm15EpilogueDefaultEEEEEvvEEEEvNT_6ParamsE)
        /*0014*/ 	.word	0x00000000


	//----- nvinfo : EIATTR_MIN_STACK_SIZE
	.align		4
.L_14:
        /*0018*/ 	.byte	0x04, 0x12
        /*001a*/ 	.short	(.L_16 - .L_15)
	.align		4
.L_15:
        /*001c*/ 	.word	index@(_ZN7cutlass13device_kernelINS_4conv6kernel13ConvUniversalINS1_16ConvProblemShapeILNS1_8OperatorE0ELi3EEENS1_10collective14CollectiveConvINS1_46MainloopSm90TmaGmmaWarpSpecializedImplicitGemmILS5_0ELi18ELi3EN4cute5tupleIJNSA_1CILi2EEENSC_ILi1EEESE_EEENS1_36KernelImplicitTmaWarpSpecializedSm90ELi1EEENSB_IJNSC_ILi128EEENSC_ILi64EEENSB_IJNSC_ILi32EEEEEEEEENS_6half_tESN_NSA_8TiledMMAINSA_8MMA_AtomIJNSA_4SM904GMMA25MMA_64x64x16_F32F16F16_SSILNSR_5MajorE0ELST_0ELNSR_7ScaleInE1ELSU_1EEEEEENSA_6LayoutINSB_IJSE_SE_SE_EEENSB_IJNSC_ILi0EEESZ_SZ_EEEEENSB_IJNSA_10UnderscoreES12_S12_EEEEENS7_6detail26Sm90ImplicitGemmTileTraitsINSA_20SM90_TMA_LOAD_IM2COLENSA_14ComposedLayoutINSA_7SwizzleILi2ELi4ELi3EEENSA_18smem_ptr_flag_bitsILi16EEENSX_INSB_IJNSB_IJNSC_ILi8EEENSC_ILi16EEEEEENSB_IJSK_SE_EEENSB_IJSE_NSC_ILi18EEEEEEEEENSB_IJNSB_IJSK_NSC_ILi256EEEEEENSB_IJSE_SZ_EEENSB_IJSZ_NSC_ILi4096EEEEEEEEEEEEEvEENS16_INSA_23SM90_TMA_LOAD_MULTICASTENS18_IS1A_S1C_NSX_INSB_IJNSB_IJS1D_S1D_EEES1G_S1I_EEENSB_IJS1L_S1M_NSB_IJSZ_NSC_ILi2048EEEEEEEEEEEEEvEEEENS_8epilogue10collective6detail29Sm90TmaWarpSpecializedAdapterINS24_15DefaultEpilogueISN_NSB_IJNSB_IJllllEEESE_SZ_EEES29_NS23_6thread17LinearCombinationISN_Li1EffLNS2A_9ScaleType4KindE0ELNS_15FloatRoundStyleE2ESN_EENS_4gemm15EpilogueDefaultEEEEEvvEEEEvNT_6ParamsE)
        /*0020*/ 	.word	0x00000000
.L_16:


//--------------------- .nv.compat                --------------------------
	.section	.nv.compat,"",@"SHT_CUDA_COMPAT_INFO"
	.align	4
        /*0000*/ 	.byte	0x02, 0x09, 0x01, 0x00, 0x02, 0x02, 0x04, 0x00, 0x02, 0x05, 0x05, 0x00, 0x03, 0x07, 0x01, 0x01
        /*0010*/ 	.byte	0x02, 0x03, 0x01, 0x00, 0x02, 0x06, 0x01, 0x00, 0x04, 0x0b, 0x08, 0x00, 0x00, 0x00, 0x00, 0x00
        /*0020*/ 	.byte	0x00, 0x00, 0x00, 0x00


//--------------------- .nv.info._ZN7cutlass13device_kernelINS_4conv6kernel13ConvUniversalINS1_16ConvProblemShapeILNS1_8OperatorE0ELi3EEENS1_10collective14CollectiveConvINS1_46MainloopSm90TmaGmmaWarpSpecializedImplicitGemmILS5_0ELi18ELi3EN4cute5tupleIJNSA_1CILi2EEENSC_ILi1EEESE_EEENS1_36KernelImplicitTmaWarpSpecializedSm90ELi1EEENSB_IJNSC_ILi128EEENSC_ILi64EEENSB_IJNSC_ILi32EEEEEEEEENS_6half_tESN_NSA_8TiledMMAINSA_8MMA_AtomIJNSA_4SM904GMMA25MMA_64x64x16_F32F16F16_SSILNSR_5MajorE0ELST_0ELNSR_7ScaleInE1ELSU_1EEEEEENSA_6LayoutINSB_IJSE_SE_SE_EEENSB_IJNSC_ILi0EEESZ_SZ_EEEEENSB_IJNSA_10UnderscoreES12_S12_EEEEENS7_6detail26Sm90ImplicitGemmTileTraitsINSA_20SM90_TMA_LOAD_IM2COLENSA_14ComposedLayoutINSA_7SwizzleILi2ELi4ELi3EEENSA_18smem_ptr_flag_bitsILi16EEENSX_INSB_IJNSB_IJNSC_ILi8EEENSC_ILi16EEEEEENSB_IJSK_SE_EEENSB_IJSE_NSC_ILi18EEEEEEEEENSB_IJNSB_IJSK_NSC_ILi256EEEEEENSB_IJSE_SZ_EEENSB_IJSZ_NSC_ILi4096EEEEEEEEEEEEEvEENS16_INSA_23SM90_TMA_LOAD_MULTICASTENS18_IS1A_S1C_NSX_INSB_IJNSB_IJS1D_S1D_EEES1G_S1I_EEENSB_IJS1L_S1M_NSB_IJSZ_NSC_ILi2048EEEEEEEEEEEEEvEEEENS_8epilogue10collective6detail29Sm90TmaWarpSpecializedAdapterINS24_15DefaultEpilogueISN_NSB_IJNSB_IJllllEEESE_SZ_EEES29_NS23_6thread17LinearCombinationISN_Li1EffLNS2A_9ScaleType4KindE0ELNS_15FloatRoundStyleE2ESN_EENS_4gemm15EpilogueDefaultEEEEEvvEEEEvNT_6ParamsE --------------------------
	.section	.nv.info._ZN7cutlass13device_kernelINS_4conv6kernel13ConvUniversalINS1_16ConvProblemShapeILNS1_8OperatorE0ELi3EEENS1_10collective14CollectiveConvINS1_46MainloopSm90TmaGmmaWarpSpecializedImplicitGemmILS5_0ELi18ELi3EN4cute5tupleIJNSA_1CILi2EEENSC_ILi1EEESE_EEENS1_36KernelImplicitTmaWarpSpecializedSm90ELi1EEENSB_IJNSC_ILi128EEENSC_ILi64EEENSB_IJNSC_ILi32EEEEEEEEENS_6half_tESN_NSA_8TiledMMAINSA_8MMA_AtomIJNSA_4SM904GMMA25MMA_64x64x16_F32F16F16_SSILNSR_5MajorE0ELST_0ELNSR_7ScaleInE1ELSU_1EEEEEENSA_6LayoutINSB_IJSE_SE_SE_EEENSB_IJNSC_ILi0EEESZ_SZ_EEEEENSB_IJNSA_10UnderscoreES12_S12_EEEEENS7_6detail26Sm90ImplicitGemmTileTraitsINSA_20SM90_TMA_LOAD_IM2COLENSA_14ComposedLayoutINSA_7SwizzleILi2ELi4ELi3EEENSA_18smem_ptr_flag_bitsILi16EEENSX_INSB_IJNSB_IJNSC_ILi8EEENSC_ILi16EEEEEENSB_IJSK_SE_EEENSB_IJSE_NSC_ILi18EEEEEEEEENSB_IJNSB_IJSK_NSC_ILi256EEEEEENSB_IJSE_SZ_EEENSB_IJSZ_NSC_ILi4096EEEEEEEEEEEEEvEENS16_INSA_23SM90_TMA_LOAD_MULTICASTENS18_IS1A_S1C_NSX_INSB_IJNSB_IJS1D_S1D_EEES1G_S1I_EEENSB_IJS1L_S1M_NSB_IJSZ_NSC_ILi2048EEEEEEEEEEEEEvEEEENS_8epilogue10collective6detail29Sm90TmaWarpSpecializedAdapterINS24_15DefaultEpilogueISN_NSB_IJNSB_IJllllEEESE_SZ_EEES29_NS23_6thread17LinearCombinationISN_Li1EffLNS2A_9ScaleType4KindE0ELNS_15FloatRoundStyleE2ESN_EENS_4gemm15EpilogueDefaultEEEEEvvEEEEvNT_6ParamsE,"",@"SHT_CUDA_INFO"
	.sectionflags	@""
	.align	4


	//----- nvinfo : EIATTR_CUDA_API_VERSION
	.align		4
        /*0000*/ 	.byte	0x04, 0x37
        /*0002*/ 	.short	(.L_18 - .L_17)
.L_17:
        /*0004*/ 	.word	0x00000082


	//----- nvinfo : EIATTR_KPARAM_INFO
	.align		4
.L_18:
        /*0008*/ 	.byte	0x04, 0x17
        /*000a*/ 	.short	(.L_20 - .L_19)
.L_19:
        /*000c*/ 	.word	0x00000000
        /*0010*/ 	.short	0x0000
        /*0012*/ 	.short	0x0070
        /*0014*/ 	.byte	0x00, 0xf0, 0x01, 0x10


	//----- nvinfo : EIATTR_SPARSE_MMA_MASK
	.align		4
.L_20:
        /*0018*/ 	.byte	0x03, 0x50
        /*001a*/ 	.short	0x0000


	//----- nvinfo : EIATTR_MAXREG_COUNT
	.align		4
        /*001c*/ 	.byte	0x03, 0x1b
        /*001e*/ 	.short	0x00ff


	//----- nvinfo : EIATTR_NUM_BARRIERS
	.align		4
        /*0020*/ 	.byte	0x02, 0x4c
        /*0022*/ 	.byte	0x01
	.zero		1


	//----- nvinfo : EIATTR_MERCURY_ISA_VERSION
	.align		4
        /*0024*/ 	.byte	0x03, 0x5f
        /*0026*/ 	.short	0x0101


	//----- nvinfo : EIATTR_COOP_GROUP_MASK_REGIDS
	.align		4
        /*0028*/ 	.byte	0x04, 0x29
        /*002a*/ 	.short	(.L_22 - .L_21)


	//   ....[0]....
.L_21:
        /*002c*/ 	.word	0xffffffff


	//   ....[1]....
        /*0030*/ 	.word	0xffffffff


	//   ....[2]....
        /*0034*/ 	.word	0xffffffff


	//   ....[3]....
        /*0038*/ 	.word	0xffffffff


	//----- nvinfo : EIATTR_COOP_GROUP_INSTR_OFFSETS
	.align		4
.L_22:
        /*003c*/ 	.byte	0x04, 0x28
        /*003e*/ 	.short	(.L_24 - .L_23)


	//   ....[0]....
.L_23:
        /*0040*/ 	.word	0x00000070


	//   ....[1]....
        /*0044*/ 	.word	0x00000080


	//   ....[2]....
        /*0048*/ 	.word	0x00000140


	//   ....[3]....
        /*004c*/ 	.word	0x00000890


	//----- nvinfo : EIATTR_MBARRIER_INSTR_OFFSETS
	.align		4
.L_24:
        /*0050*/ 	.byte	0x04, 0x39
        /*0052*/ 	.short	(.L_26 - .L_25)


	//   ....[0]....
.L_25:
        /*0054*/ 	.word	0x00000310
        /*0058*/ 	.word	0x000000ff
        /*005c*/ 	.word	0x00036000
        /*0060*/ 	.short	0x0100
        /*0062*/ 	.byte	0x08
	.zero		1


	//   ....[1]....
        /*0064*/ 	.word	0x00000320
        /*0068*/ 	.word	0x000000ff
        /*006c*/ 	.word	0x00036090
        /*0070*/ 	.short	0x0100
        /*0072*/ 	.byte	0x08
	.zero		1


	//   ....[2]....
        /*0074*/ 	.word	0x00000330
        /*0078*/ 	.word	0x000000ff
        /*007c*/ 	.word	0x00036008
        /*0080*/ 	.short	0x0100
        /*0082*/ 	.byte	0x08
	.zero		1


	//   ....[3]....
        /*0084*/ 	.word	0x00000340
        /*0088*/ 	.word	0x000000ff
        /*008c*/ 	.word	0x00036098
        /*0090*/ 	.short	0x0100
        /*0092*/ 	.byte	0x08
	.zero		1


	//   ....[4]....
        /*0094*/ 	.word	0x00000350
        /*0098*/ 	.word	0x000000ff
        /*009c*/ 	.word	0x00036010
        /*00a0*/ 	.short	0x0100
        /*00a2*/ 	.byte	0x08
	.zero		1


	//   ....[5]....
        /*00a4*/ 	.word	0x00000360
        /*00a8*/ 	.word	0x000000ff
        /*00ac*/ 	.word	0x000360a0
        /*00b0*/ 	.short	0x0100
        /*00b2*/ 	.byte	0x08
	.zero		1


	//   ....[6]....
        /*00b4*/ 	.word	0x00000370
        /*00b8*/ 	.word	0x000000ff
        /*00bc*/ 	.word	0x00036018
        /*00c0*/ 	.short	0x0100
        /*00c2*/ 	.byte	0x08
	.zero		1


	//   ....[7]....
        /*00c4*/ 	.word	0x00000380
        /*00c8*/ 	.word	0x000000ff
        /*00cc*/ 	.word	0x000360a8
        /*00d0*/ 	.short	0x0100
        /*00d2*/ 	.byte	0x08
	.zero		1


	//   ....[8]....
        /*00d4*/ 	.word	0x00000390
        /*00d8*/ 	.word	0x000000ff
        /*00dc*/ 	.word	0x00036020
        /*00e0*/ 	.short	0x0100
        /*00e2*/ 	.byte	0x08
	.zero		1


	//   ....[9]....
        /*00e4*/ 	.word	0x000003a0
        /*00e8*/ 	.word	0x000000ff
        /*00ec*/ 	.word	0x000360b0
        /*00f0*/ 	.short	0x0100
        /*00f2*/ 	.byte	0x08
	.zero		1


	//   ....[10]....
        /*00f4*/ 	.word	0x000003b0
        /*00f8*/ 	.word	0x000000ff
        /*00fc*/ 	.word	0x00036028
        /*0100*/ 	.short	0x0100
        /*0102*/ 	.byte	0x08
	.zero		1


	//   ....[11]....
        /*0104*/ 	.word	0x000003c0
        /*0108*/ 	.word	0x000000ff
        /*010c*/ 	.word	0x000360b8
        /*0110*/ 	.short	0x0100
        /*0112*/ 	.byte	0x08
	.zero		1


	//   ....[12]....
        /*0114*/ 	.word	0x000003d0
        /*0118*/ 	.word	0x000000ff
        /*011c*/ 	.word	0x00036030
        /*0120*/ 	.short	0x0100
        /*0122*/ 	.byte	0x08
	.zero		1


	//   ....[13]....
        /*0124*/ 	.word	0x000003e0
        /*0128*/ 	.word	0x000000ff
        /*012c*/ 	.word	0x000360c0
        /*0130*/ 	.short	0x0100
        /*0132*/ 	.byte	0x08
	.zero		1


	//   ....[14]....
        /*0134*/ 	.word	0x000003f0
        /*0138*/ 	.word	0x000000ff
        /*013c*/ 	.word	0x00036038
        /*0140*/ 	.short	0x0100
        /*0142*/ 	.byte	0x08
	.zero		1


	//   ....[15]....
        /*0144*/ 	.word	0x00000400
        /*0148*/ 	.word	0x000000ff
        /*014c*/ 	.word	0x000360c8
        /*0150*/ 	.short	0x0100
        /*0152*/ 	.byte	0x08
	.zero		1


	//   ....[16]....
        /*0154*/ 	.word	0x00000410
        /*0158*/ 	.word	0x000000ff
        /*015c*/ 	.word	0x00036040
        /*0160*/ 	.short	0x0100
        /*0162*/ 	.byte	0x08
	.zero		1


	//   ....[17]....
        /*0164*/ 	.word	0x00000420
        /*0168*/ 	.word	0x000000ff
        /*016c*/ 	.word	0x000360d0
        /*0170*/ 	.short	0x0100
        /*0172*/ 	.byte	0x08
	.zero		1


	//   ....[18]....
        /*0174*/ 	.word	0x00000430
        /*0178*/ 	.word	0x000000ff
        /*017c*/ 	.word	0x00036048
        /*0180*/ 	.short	0x0100
        /*0182*/ 	.byte	0x08
	.zero		1


	//   ....[19]....
        /*0184*/ 	.word	0x00000440
        /*0188*/ 	.word	0x000000ff
        /*018c*/ 	.word	0x000360d8
        /*0190*/ 	.short	0x0100
        /*0192*/ 	.byte	0x08
	.zero		1


	//   ....[20]....
        /*0194*/ 	.word	0x00000450
        /*0198*/ 	.word	0x000000ff
        /*019c*/ 	.word	0x00036050
        /*01a0*/ 	.short	0x0100
        /*01a2*/ 	.byte	0x08
	.zero		1


	//   ....[21]....
        /*01a4*/ 	.word	0x00000460
        /*01a8*/ 	.word	0x000000ff
        /*01ac*/ 	.word	0x000360e0
        /*01b0*/ 	.short	0x0100
        /*01b2*/ 	.byte	0x08
	.zero		1


	//   ....[22]....
        /*01b4*/ 	.word	0x00000470
        /*01b8*/ 	.word	0x000000ff
        /*01bc*/ 	.word	0x00036058
        /*01c0*/ 	.short	0x0100
        /*01c2*/ 	.byte	0x08
	.zero		1


	//   ....[23]....
        /*01c4*/ 	.word	0x00000480
        /*01c8*/ 	.word	0x000000ff
        /*01cc*/ 	.word	0x000360e8
        /*01d0*/ 	.short	0x0100
        /*01d2*/ 	.byte	0x08
	.zero		1


	//   ....[24]....
        /*01d4*/ 	.word	0x00000490
        /*01d8*/ 	.word	0x000000ff
        /*01dc*/ 	.word	0x00036060
        /*01e0*/ 	.short	0x0100
        /*01e2*/ 	.byte	0x08
	.zero		1


	//   ....[25]....
        /*01e4*/ 	.word	0x000004a0
        /*01e8*/ 	.word	0x000000ff
        /*01ec*/ 	.word	0x000360f0
        /*01f0*/ 	.short	0x0100
        /*01f2*/ 	.byte	0x08
	.zero		1


	//   ....[26]....
        /*01f4*/ 	.word	0x000004b0
        /*01f8*/ 	.word	0x000000ff
        /*01fc*/ 	.word	0x00036068
        /*0200*/ 	.short	0x0100
        /*0202*/ 	.byte	0x08
	.zero		1


	//   ....[27]....
        /*0204*/ 	.word	0x000004c0
        /*0208*/ 	.word	0x000000ff
        /*020c*/ 	.word	0x000360f8
        /*0210*/ 	.short	0x0100
        /*0212*/ 	.byte	0x08
	.zero		1


	//   ....[28]....
        /*0214*/ 	.word	0x000004d0
        /*0218*/ 	.word	0x000000ff
        /*021c*/ 	.word	0x00036070
        /*0220*/ 	.short	0x0100
        /*0222*/ 	.byte	0x08
	.zero		1


	//   ....[29]....
        /*0224*/ 	.word	0x000004e0
        /*0228*/ 	.word	0x000000ff
        /*022c*/ 	.word	0x00036100
        /*0230*/ 	.short	0x0100
        /*0232*/ 	.byte	0x08
	.zero		1


	//   ....[30]....
        /*0234*/ 	.word	0x000004f0
        /*0238*/ 	.word	0x000000ff
        /*023c*/ 	.word	0x00036078
        /*0240*/ 	.short	0x0100
        /*0242*/ 	.byte	0x08
	.zero		1


	//   ....[31]....
        /*0244*/ 	.word	0x00000500
        /*0248*/ 	.word	0x000000ff
        /*024c*/ 	.word	0x00036108
        /*0250*/ 	.short	0x0100
        /*0252*/ 	.byte	0x08
	.zero		1


	//   ....[32]....
        /*0254*/ 	.word	0x00000510
        /*0258*/ 	.word	0x000000ff
        /*025c*/ 	.word	0x00036080
        /*0260*/ 	.short	0x0100
        /*0262*/ 	.byte	0x08
	.zero		1


	//   ....[33]....
        /*0264*/ 	.word	0x00000520
        /*0268*/ 	.word	0x000000ff
        /*026c*/ 	.word	0x00036110
        /*0270*/ 	.short	0x0100
        /*0272*/ 	.byte	0x08
	.zero		1


	//   ....[34]....
        /*0274*/ 	.word	0x00000530
        /*0278*/ 	.word	0x000000ff
        /*027c*/ 	.word	0x00036088
        /*0280*/ 	.short	0x0100
        /*0282*/ 	.byte	0x08
	.zero		1


	//   ....[35]....
        /*0284*/ 	.word	0x00000540
        /*0288*/ 	.word	0x000000ff
        /*028c*/ 	.word	0x00036118
        /*0290*/ 	.short	0x0100
        /*0292*/ 	.byte	0x08
	.zero		1


	//   ....[36]....
        /*0294*/ 	.word	0x00000f00
        /*0298*/ 	.word	0x00000007
        /*029c*/ 	.word	0x00036000
        /*02a0*/ 	.short	0x010a
        /*02a2*/ 	.byte	0x3f
	.zero		1


	//   ....[37]....
        /*02a4*/ 	.word	0x00001280
        /*02a8*/ 	.word	0x00000009
        /*02ac*/ 	.word	0x00036000
        /*02b0*/ 	.short	0x010a
        /*02b2*/ 	.byte	0x3f
	.zero		1


	//   ....[38]....
        /*02b4*/ 	.word	0x00001480
        /*02b8*/ 	.word	0x00000009
        /*02bc*/ 	.word	0x00000000
        /*02c0*/ 	.short	0x0101
        /*02c2*/ 	.byte	0x3f
	.zero		1


	//   ....[39]....
        /*02c4*/ 	.word	0x000016b0
        /*02c8*/ 	.word	0x00000003
        /*02cc*/ 	.word	0x00000000
        /*02d0*/ 	.short	0x0101
        /*02d2*/ 	.byte	0x3f
	.zero		1


	//   ....[40]....
        /*02d4*/ 	.word	0x000064a0
        /*02d8*/ 	.word	0x0000000d
        /*02dc*/ 	.word	0x00036090
        /*02e0*/ 	.short	0x010a
        /*02e2*/ 	.byte	0x3f
	.zero		1


	//   ....[41]....
        /*02e4*/ 	.word	0x00006cb0
        /*02e8*/ 	.word	0x00000002
        /*02ec*/ 	.word	0x00000000
        /*02f0*/ 	.short	0x010a
        /*02f2*/ 	.byte	0x3f
	.zero		1


	//   ....[42]....
        /*02f4*/ 	.word	0x00006d60
        /*02f8*/ 	.word	0x00000002
        /*02fc*/ 	.word	0x00000000
        /*0300*/ 	.short	0x010a
        /*0302*/ 	.byte	0x3f
	.zero		1


	//   ....[43]....
        /*0304*/ 	.word	0x00006e10
        /*0308*/ 	.word	0x00000002
        /*030c*/ 	.word	0x00000000
        /*0310*/ 	.short	0x010a
        /*0312*/ 	.byte	0x3f
	.zero		1


	//   ....[44]....
        /*0314*/ 	.word	0x00006ec0
        /*0318*/ 	.word	0x00000002
        /*031c*/ 	.word	0x00000000
        /*0320*/ 	.short	0x010a
        /*0322*/ 	.byte	0x3f
	.zero		1


	//   ....[45]....
        /*0324*/ 	.word	0x00006f70
        /*0328*/ 	.word	0x00000002
        /*032c*/ 	.word	0x00000000
        /*0330*/ 	.short	0x010a
        /*0332*/ 	.byte	0x3f
	.zero		1


	//   ....[46]....
        /*0334*/ 	.word	0x00007020
        /*0338*/ 	.word	0x00000002
        /*033c*/ 	.word	0x00000000
        /*0340*/ 	.short	0x010a
        /*0342*/ 	.byte	0x3f
	.zero		1


	//   ....[47]....
        /*0344*/ 	.word	0x000070d0
        /*0348*/ 	.word	0x00000002
        /*034c*/ 	.word	0x00000000
        /*0350*/ 	.short	0x010a
        /*0352*/ 	.byte	0x3f
	.zero		1


	//   ....[48]....
        /*0354*/ 	.word	0x00007180
        /*0358*/ 	.word	0x00000002
        /*035c*/ 	.word	0x00000000
        /*0360*/ 	.short	0x010a
        /*0362*/ 	.byte	0x3f
	.zero		1


	//   ....[49]....
        /*0364*/ 	.word	0x00007230
        /*0368*/ 	.word	0x00000002
        /*036c*/ 	.word	0x00000000
        /*0370*/ 	.short	0x010a
        /*0372*/ 	.byte	0x3f
	.zero		1


	//   ....[50]....
        /*0374*/ 	.word	0x000072e0
        /*0378*/ 	.word	0x00000002
        /*037c*/ 	.word	0x00000000
        /*0380*/ 	.short	0x010a
        /*0382*/ 	.byte	0x3f
	.zero		1


	//   ....[51]....
        /*0384*/ 	.word	0x00007390
        /*0388*/ 	.word	0x00000002
        /*038c*/ 	.word	0x00000000
        /*0390*/ 	.short	0x010a
        /*0392*/ 	.byte	0x3f
	.zero		1


	//   ....[52]....
        /*0394*/ 	.word	0x00007440
        /*0398*/ 	.word	0x00000002
        /*039c*/ 	.word	0x00000000
        /*03a0*/ 	.short	0x010a
        /*03a2*/ 	.byte	0x3f
	.zero		1


	//   ....[53]....
        /*03a4*/ 	.word	0x000074f0
        /*03a8*/ 	.word	0x00000002
        /*03ac*/ 	.word	0x00000000
        /*03b0*/ 	.short	0x010a
        /*03b2*/ 	.byte	0x3f
	.zero		1


	//   ....[54]....
        /*03b4*/ 	.word	0x000075a0
        /*03b8*/ 	.word	0x00000002
        /*03bc*/ 	.word	0x00000000
        /*03c0*/ 	.short	0x010a
        /*03c2*/ 	.byte	0x3f
	.zero		1


	//   ....[55]....
        /*03c4*/ 	.word	0x00007650
        /*03c8*/ 	.word	0x00000002
        /*03cc*/ 	.word	0x00000000
        /*03d0*/ 	.short	0x010a
        /*03d2*/ 	.byte	0x3f
	.zero		1


	//   ....[56]....
        /*03d4*/ 	.word	0x00007700
        /*03d8*/ 	.word	0x00000002
        /*03dc*/ 	.word	0x00000000
        /*03e0*/ 	.short	0x010a
        /*03e2*/ 	.byte	0x3f
	.zero		1


	//   ....[57]....
        /*03e4*/ 	.word	0x000077b0
        /*03e8*/ 	.word	0x00000002
        /*03ec*/ 	.word	0x00000000
        /*03f0*/ 	.short	0x010a
        /*03f2*/ 	.byte	0x3f
	.zero		1


	//   ....[58]....
        /*03f4*/ 	.word	0x00007860
        /*03f8*/ 	.word	0x00000005
        /*03fc*/ 	.word	0x00000000
        /*0400*/ 	.short	0x010a
        /*0402*/ 	.byte	0x3f
	.zero		1


	//----- nvinfo : EIATTR_NUM_MBARRIERS
	.align		4
.L_26:
        /*0404*/ 	.byte	0x03, 0x38
        /*0406*/ 	.short	0x0024


	//----- nvinfo : EIATTR_EXIT_INSTR_OFFSETS
	.align		4
        /*0408*/ 	.byte	0x04, 0x1c
        /*040a*/ 	.short	(.L_28 - .L_27)


	//   ....[0]....
.L_27:
        /*040c*/ 	.word	0x00000c30


	//   ....[1]....
        /*0410*/ 	.word	0x00001810


	//   ....[2]....
        /*0414*/ 	.word	0x00004be0


	//   ....[3]....
        /*0418*/ 	.word	0x00004c10


	//   ....[4]....
        /*041c*/ 	.word	0x00006270


	//   ....[5]....
        /*0420*/ 	.word	0x000062a0


	//   ....[6]....
        /*0424*/ 	.word	0x000062c0


	//   ....[7]....
        /*0428*/ 	.word	0x00006ba0


	//   ....[8]....
        /*042c*/ 	.word	0x00007890


	//----- nvinfo : EIATTR_MAX_THREADS
	.align		4
.L_28:
        /*0430*/ 	.byte	0x04, 0x05
        /*0432*/ 	.short	(.L_30 - .L_29)
.L_29:
        /*0434*/ 	.word	0x00000100
        /*0438*/ 	.word	0x00000001
        /*043c*/ 	.word	0x00000001


	//----- nvinfo : EIATTR_CRS_STACK_SIZE
	.align		4
.L_30:
        /*0440*/ 	.byte	0x04, 0x1e
        /*0442*/ 	.short	(.L_32 - .L_31)
.L_31:
        /*0444*/ 	.word	0x00000000


	//----- nvinfo : EIATTR_CBANK_PARAM_SIZE
	.align		4
.L_32:
        /*0448*/ 	.byte	0x03, 0x19
        /*044a*/ 	.short	0x0470


	//----- nvinfo : EIATTR_PARAM_CBANK
	.align		4
        /*044c*/ 	.byte	0x04, 0x0a
        /*044e*/ 	.short	(.L_34 - .L_33)
	.align		4
.L_33:
        /*0450*/ 	.word	index@(.nv.constant0._ZN7cutlass13device_kernelINS_4conv6kernel13ConvUniversalINS1_16ConvProblemShapeILNS1_8OperatorE0ELi3EEENS1_10collective14CollectiveConvINS1_46MainloopSm90TmaGmmaWarpSpecializedImplicitGemmILS5_0ELi18ELi3EN4cute5tupleIJNSA_1CILi2EEENSC_ILi1EEESE_EEENS1_36KernelImplicitTmaWarpSpecializedSm90ELi1EEENSB_IJNSC_ILi128EEENSC_ILi64EEENSB_IJNSC_ILi32EEEEEEEEENS_6half_tESN_NSA_8TiledMMAINSA_8MMA_AtomIJNSA_4SM904GMMA25MMA_64x64x16_F32F16F16_SSILNSR_5MajorE0ELST_0ELNSR_7ScaleInE1ELSU_1EEEEEENSA_6LayoutINSB_IJSE_SE_SE_EEENSB_IJNSC_ILi0EEESZ_SZ_EEEEENSB_IJNSA_10UnderscoreES12_S12_EEEEENS7_6detail26Sm90ImplicitGemmTileTraitsINSA_20SM90_TMA_LOAD_IM2COLENSA_14ComposedLayoutINSA_7SwizzleILi2ELi4ELi3EEENSA_18smem_ptr_flag_bitsILi16EEENSX_INSB_IJNSB_IJNSC_ILi8EEENSC_ILi16EEEEEENSB_IJSK_SE_EEENSB_IJSE_NSC_ILi18EEEEEEEEENSB_IJNSB_IJSK_NSC_ILi256EEEEEENSB_IJSE_SZ_EEENSB_IJSZ_NSC_ILi4096EEEEEEEEEEEEEvEENS16_INSA_23SM90_TMA_LOAD_MULTICASTENS18_IS1A_S1C_NSX_INSB_IJNSB_IJS1D_S1D_EEES1G_S1I_EEENSB_IJS1L_S1M_NSB_IJSZ_NSC_ILi2048EEEEEEEEEEEEEvEEEENS_8epilogue10collective6detail29Sm90TmaWarpSpecializedAdapterINS24_15DefaultEpilogueISN_NSB_IJNSB_IJllllEEESE_SZ_EEES29_NS23_6thread17LinearCombinationISN_Li1EffLNS2A_9ScaleType4KindE0ELNS_15FloatRoundStyleE2ESN_EENS_4gemm15EpilogueDefaultEEEEEvvEEEEvNT_6ParamsE)
        /*0454*/ 	.short	0x0210
        /*0456*/ 	.short	0x0470


	//----- nvinfo : EIATTR_SW_WAR
	.align		4
.L_34:
        /*0458*/ 	.byte	0x04, 0x36
        /*045a*/ 	.short	(.L_36 - .L_35)
.L_35:
        /*045c*/ 	.word	0x00000008
.L_36:


//--------------------- .nv.callgraph             --------------------------
	.section	.nv.callgraph,"",@"SHT_CUDA_CALLGRAPH"
	.align	4
	.sectionentsize	8
	.align		4
        /*0000*/ 	.word	0x00000000
	.align		4
        /*0004*/ 	.word	0xffffffff
	.align		4
        /*0008*/ 	.word	0x00000000
	.align		4
        /*000c*/ 	.word	0xfffffffe
	.align		4
        /*0010*/ 	.word	0x00000000
	.align		4
        /*0014*/ 	.word	0xfffffffd
	.align		4
        /*0018*/ 	.word	0x00000000
	.align		4
        /*001c*/ 	.word	0xfffffffc


//--------------------- .nv.constant4             --------------------------
	.section	.nv.constant4,"a",@progbits
	.align	8
	.align		8
.nv.constant4:
        /*0000*/ 	.dword	_ZN39_INTERNAL_c3120249_4_k_cu_812b7465_28434cuda3std3__45__cpo5beginE
	.align		8
        /*0008*/ 	.dword	_ZN39_INTERNAL_c3120249_4_k_cu_812b7465_28434cuda3std3__45__cpo3endE
	.align		8
        /*0010*/ 	.dword	_ZN39_INTERNAL_c3120249_4_k_cu_812b7465_28434cuda3std3__45__cpo6cbeginE
	.align		8
        /*0018*/ 	.dword	_ZN39_INTERNAL_c3120249_4_k_cu_812b7465_28434cuda3std3__45__cpo4cendE
	.align		8
        /*0020*/ 	.dword	_ZN39_INTERNAL_c3120249_4_k_cu_812b7465_28434cuda3std3__441_GLOBAL__N__c3120249_4_k_cu_812b7465_28436ignoreE
	.align		8
        /*0028*/ 	.dword	_ZN39_INTERNAL_c3120249_4_k_cu_812b7465_28434cuda3std3__419piecewise_constructE
	.align		8
        /*0030*/ 	.dword	_ZN39_INTERNAL_c3120249_4_k_cu_812b7465_28434cuda3std3__48in_placeE
	.align		8
        /*0038*/ 	.dword	_ZN39_INTERNAL_c3120249_4_k_cu_812b7465_28434cuda3std6ranges3__45__cpo4swapE
	.align		8
        /*0040*/ 	.dword	_ZN39_INTERNAL_c3120249_4_k_cu_812b7465_28434cuda3std6ranges3__45__cpo9iter_moveE
	.align		8
        /*0048*/ 	.dword	_ZN39_INTERNAL_c3120249_4_k_cu_812b7465_28434cute7productE
	.align		8
        /*0050*/ 	.dword	_ZN39_INTERNAL_c3120249_4_k_cu_812b7465_28434cute1_E


//--------------------- .text._ZN7cutlass13device_kernelINS_4conv6kernel13ConvUniversalINS1_16ConvProblemShapeILNS1_8OperatorE0ELi3EEENS1_10collective14CollectiveConvINS1_46MainloopSm90TmaGmmaWarpSpecializedImplicitGemmILS5_0ELi18ELi3EN4cute5tupleIJNSA_1CILi2EEENSC_ILi1EEESE_EEENS1_36KernelImplicitTmaWarpSpecializedSm90ELi1EEENSB_IJNSC_ILi128EEENSC_ILi64EEENSB_IJNSC_ILi32EEEEEEEEENS_6half_tESN_NSA_8TiledMMAINSA_8MMA_AtomIJNSA_4SM904GMMA25MMA_64x64x16_F32F16F16_SSILNSR_5MajorE0ELST_0ELNSR_7ScaleInE1ELSU_1EEEEEENSA_6LayoutINSB_IJSE_SE_SE_EEENSB_IJNSC_ILi0EEESZ_SZ_EEEEENSB_IJNSA_10UnderscoreES12_S12_EEEEENS7_6detail26Sm90ImplicitGemmTileTraitsINSA_20SM90_TMA_LOAD_IM2COLENSA_14ComposedLayoutINSA_7SwizzleILi2ELi4ELi3EEENSA_18smem_ptr_flag_bitsILi16EEENSX_INSB_IJNSB_IJNSC_ILi8EEENSC_ILi16EEEEEENSB_IJSK_SE_EEENSB_IJSE_NSC_ILi18EEEEEEEEENSB_IJNSB_IJSK_NSC_ILi256EEEEEENSB_IJSE_SZ_EEENSB_IJSZ_NSC_ILi4096EEEEEEEEEEEEEvEENS16_INSA_23SM90_TMA_LOAD_MULTICASTENS18_IS1A_S1C_NSX_INSB_IJNSB_IJS1D_S1D_EEES1G_S1I_EEENSB_IJS1L_S1M_NSB_IJSZ_NSC_ILi2048EEEEEEEEEEEEEvEEEENS_8epilogue10collective6detail29Sm90TmaWarpSpecializedAdapterINS24_15DefaultEpilogueISN_NSB_IJNSB_IJllllEEESE_SZ_EEES29_NS23_6thread17LinearCombinationISN_Li1EffLNS2A_9ScaleType4KindE0ELNS_15FloatRoundStyleE2ESN_EENS_4gemm15EpilogueDefaultEEEEEvvEEEEvNT_6ParamsE --------------------------
	.section	.text._ZN7cutlass13device_kernelINS_4conv6kernel13ConvUniversalINS1_16ConvProblemShapeILNS1_8OperatorE0ELi3EEENS1_10collective14CollectiveConvINS1_46MainloopSm90TmaGmmaWarpSpecializedImplicitGemmILS5_0ELi18ELi3EN4cute5tupleIJNSA_1CILi2EEENSC_ILi1EEESE_EEENS1_36KernelImplicitTmaWarpSpecializedSm90ELi1EEENSB_IJNSC_ILi128EEENSC_ILi64EEENSB_IJNSC_ILi32EEEEEEEEENS_6half_tESN_NSA_8TiledMMAINSA_8MMA_AtomIJNSA_4SM904GMMA25MMA_64x64x16_F32F16F16_SSILNSR_5MajorE0ELST_0ELNSR_7ScaleInE1ELSU_1EEEEEENSA_6LayoutINSB_IJSE_SE_SE_EEENSB_IJNSC_ILi0EEESZ_SZ_EEEEENSB_IJNSA_10UnderscoreES12_S12_EEEEENS7_6detail26Sm90ImplicitGemmTileTraitsINSA_20SM90_TMA_LOAD_IM2COLENSA_14ComposedLayoutINSA_7SwizzleILi2ELi4ELi3EEENSA_18smem_ptr_flag_bitsILi16EEENSX_INSB_IJNSB_IJNSC_ILi8EEENSC_ILi16EEEEEENSB_IJSK_SE_EEENSB_IJSE_NSC_ILi18EEEEEEEEENSB_IJNSB_IJSK_NSC_ILi256EEEEEENSB_IJSE_SZ_EEENSB_IJSZ_NSC_ILi4096EEEEEEEEEEEEEvEENS16_INSA_23SM90_TMA_LOAD_MULTICASTENS18_IS1A_S1C_NSX_INSB_IJNSB_IJS1D_S1D_EEES1G_S1I_EEENSB_IJS1L_S1M_NSB_IJSZ_NSC_ILi2048EEEEEEEEEEEEEvEEEENS_8epilogue10collective6detail29Sm90TmaWarpSpecializedAdapterINS24_15DefaultEpilogueISN_NSB_IJNSB_IJllllEEESE_SZ_EEES29_NS23_6thread17LinearCombinationISN_Li1EffLNS2A_9ScaleType4KindE0ELNS_15FloatRoundStyleE2ESN_EENS_4gemm15EpilogueDefaultEEEEEvvEEEEvNT_6ParamsE,"ax",@progbits
	.align	128
.text._ZN7cutlass13device_kernelINS_4conv6kernel13ConvUniversalINS1_16ConvProblemShapeILNS1_8OperatorE0ELi3EEENS1_10collective14CollectiveConvINS1_46MainloopSm90TmaGmmaWarpSpecializedImplicitGemmILS5_0ELi18ELi3EN4cute5tupleIJNSA_1CILi2EEENSC_ILi1EEESE_EEENS1_36KernelImplicitTmaWarpSpecializedSm90ELi1EEENSB_IJNSC_ILi128EEENSC_ILi64EEENSB_IJNSC_ILi32EEEEEEEEENS_6half_tESN_NSA_8TiledMMAINSA_8MMA_AtomIJNSA_4SM904GMMA25MMA_64x64x16_F32F16F16_SSILNSR_5MajorE0ELST_0ELNSR_7ScaleInE1ELSU_1EEEEEENSA_6LayoutINSB_IJSE_SE_SE_EEENSB_IJNSC_ILi0EEESZ_SZ_EEEEENSB_IJNSA_10UnderscoreES12_S12_EEEEENS7_6detail26Sm90ImplicitGemmTileTraitsINSA_20SM90_TMA_LOAD_IM2COLENSA_14ComposedLayoutINSA_7SwizzleILi2ELi4ELi3EEENSA_18smem_ptr_flag_bitsILi16EEENSX_INSB_IJNSB_IJNSC_ILi8EEENSC_ILi16EEEEEENSB_IJSK_SE_EEENSB_IJSE_NSC_ILi18EEEEEEEEENSB_IJNSB_IJSK_NSC_ILi256EEEEEENSB_IJSE_SZ_EEENSB_IJSZ_NSC_ILi4096EEEEEEEEEEEEEvEENS16_INSA_23SM90_TMA_LOAD_MULTICASTENS18_IS1A_S1C_NSX_INSB_IJNSB_IJS1D_S1D_EEES1G_S1I_EEENSB_IJS1L_S1M_NSB_IJSZ_NSC_ILi2048EEEEEEEEEEEEEvEEEENS_8epilogue10collective6detail29Sm90TmaWarpSpecializedAdapterINS24_15DefaultEpilogueISN_NSB_IJNSB_IJllllEEESE_SZ_EEES29_NS23_6thread17LinearCombinationISN_Li1EffLNS2A_9ScaleType4KindE0ELNS_15FloatRoundStyleE2ESN_EENS_4gemm15EpilogueDefaultEEEEEvvEEEEvNT_6ParamsE:
        .type           _ZN7cutlass13device_kernelINS_4conv6kernel13ConvUniversalINS1_16ConvProblemShapeILNS1_8OperatorE0ELi3EEENS1_10collective14CollectiveConvINS1_46MainloopSm90TmaGmmaWarpSpecializedImplicitGemmILS5_0ELi18ELi3EN4cute5tupleIJNSA_1CILi2EEENSC_ILi1EEESE_EEENS1_36KernelImplicitTmaWarpSpecializedSm90ELi1EEENSB_IJNSC_ILi128EEENSC_ILi64EEENSB_IJNSC_ILi32EEEEEEEEENS_6half_tESN_NSA_8TiledMMAINSA_8MMA_AtomIJNSA_4SM904GMMA25MMA_64x64x16_F32F16F16_SSILNSR_5MajorE0ELST_0ELNSR_7ScaleInE1ELSU_1EEEEEENSA_6LayoutINSB_IJSE_SE_SE_EEENSB_IJNSC_ILi0EEESZ_SZ_EEEEENSB_IJNSA_10UnderscoreES12_S12_EEEEENS7_6detail26Sm90ImplicitGemmTileTraitsINSA_20SM90_TMA_LOAD_IM2COLENSA_14ComposedLayoutINSA_7SwizzleILi2ELi4ELi3EEENSA_18smem_ptr_flag_bitsILi16EEENSX_INSB_IJNSB_IJNSC_ILi8EEENSC_ILi16EEEEEENSB_IJSK_SE_EEENSB_IJSE_NSC_ILi18EEEEEEEEENSB_IJNSB_IJSK_NSC_ILi256EEEEEENSB_IJSE_SZ_EEENSB_IJSZ_NSC_ILi4096EEEEEEEEEEEEEvEENS16_INSA_23SM90_TMA_LOAD_MULTICASTENS18_IS1A_S1C_NSX_INSB_IJNSB_IJS1D_S1D_EEES1G_S1I_EEENSB_IJS1L_S1M_NSB_IJSZ_NSC_ILi2048EEEEEEEEEEEEEvEEEENS_8epilogue10collective6detail29Sm90TmaWarpSpecializedAdapterINS24_15DefaultEpilogueISN_NSB_IJNSB_IJllllEEESE_SZ_EEES29_NS23_6thread17LinearCombinationISN_Li1EffLNS2A_9ScaleType4KindE0ELNS_15FloatRoundStyleE2ESN_EENS_4gemm15EpilogueDefaultEEEEEvvEEEEvNT_6ParamsE,@function
        .size           _ZN7cutlass13device_kernelINS_4conv6kernel13ConvUniversalINS1_16ConvProblemShapeILNS1_8OperatorE0ELi3EEENS1_10collective14CollectiveConvINS1_46MainloopSm90TmaGmmaWarpSpecializedImplicitGemmILS5_0ELi18ELi3EN4cute5tupleIJNSA_1CILi2EEENSC_ILi1EEESE_EEENS1_36KernelImplicitTmaWarpSpecializedSm90ELi1EEENSB_IJNSC_ILi128EEENSC_ILi64EEENSB_IJNSC_ILi32EEEEEEEEENS_6half_tESN_NSA_8TiledMMAINSA_8MMA_AtomIJNSA_4SM904GMMA25MMA_64x64x16_F32F16F16_SSILNSR_5MajorE0ELST_0ELNSR_7ScaleInE1ELSU_1EEEEEENSA_6LayoutINSB_IJSE_SE_SE_EEENSB_IJNSC_ILi0EEESZ_SZ_EEEEENSB_IJNSA_10UnderscoreES12_S12_EEEEENS7_6detail26Sm90ImplicitGemmTileTraitsINSA_20SM90_TMA_LOAD_IM2COLENSA_14ComposedLayoutINSA_7SwizzleILi2ELi4ELi3EEENSA_18smem_ptr_flag_bitsILi16EEENSX_INSB_IJNSB_IJNSC_ILi8EEENSC_ILi16EEEEEENSB_IJSK_SE_EEENSB_IJSE_NSC_ILi18EEEEEEEEENSB_IJNSB_IJSK_NSC_ILi256EEEEEENSB_IJSE_SZ_EEENSB_IJSZ_NSC_ILi4096EEEEEEEEEEEEEvEENS16_INSA_23SM90_TMA_LOAD_MULTICASTENS18_IS1A_S1C_NSX_INSB_IJNSB_IJS1D_S1D_EEES1G_S1I_EEENSB_IJS1L_S1M_NSB_IJSZ_NSC_ILi2048EEEEEEEEEEEEEvEEEENS_8epilogue10collective6detail29Sm90TmaWarpSpecializedAdapterINS24_15DefaultEpilogueISN_NSB_IJNSB_IJllllEEESE_SZ_EEES29_NS23_6thread17LinearCombinationISN_Li1EffLNS2A_9ScaleType4KindE0ELNS_15FloatRoundStyleE2ESN_EENS_4gemm15EpilogueDefaultEEEEEvvEEEEvNT_6ParamsE,(.L_x_176 - _ZN7cutlass13device_kernelINS_4conv6kernel13ConvUniversalINS1_16ConvProblemShapeILNS1_8OperatorE0ELi3EEENS1_10collective14CollectiveConvINS1_46MainloopSm90TmaGmmaWarpSpecializedImplicitGemmILS5_0ELi18ELi3EN4cute5tupleIJNSA_1CILi2EEENSC_ILi1EEESE_EEENS1_36KernelImplicitTmaWarpSpecializedSm90ELi1EEENSB_IJNSC_ILi128EEENSC_ILi64EEENSB_IJNSC_ILi32EEEEEEEEENS_6half_tESN_NSA_8TiledMMAINSA_8MMA_AtomIJNSA_4SM904GMMA25MMA_64x64x16_F32F16F16_SSILNSR_5MajorE0ELST_0ELNSR_7ScaleInE1ELSU_1EEEEEENSA_6LayoutINSB_IJSE_SE_SE_EEENSB_IJNSC_ILi0EEESZ_SZ_EEEEENSB_IJNSA_10UnderscoreES12_S12_EEEEENS7_6detail26Sm90ImplicitGemmTileTraitsINSA_20SM90_TMA_LOAD_IM2COLENSA_14ComposedLayoutINSA_7SwizzleILi2ELi4ELi3EEENSA_18smem_ptr_flag_bitsILi16EEENSX_INSB_IJNSB_IJNSC_ILi8EEENSC_ILi16EEEEEENSB_IJSK_SE_EEENSB_IJSE_NSC_ILi18EEEEEEEEENSB_IJNSB_IJSK_NSC_ILi256EEEEEENSB_IJSE_SZ_EEENSB_IJSZ_NSC_ILi4096EEEEEEEEEEEEEvEENS16_INSA_23SM90_TMA_LOAD_MULTICASTENS18_IS1A_S1C_NSX_INSB_IJNSB_IJS1D_S1D_EEES1G_S1I_EEENSB_IJS1L_S1M_NSB_IJSZ_NSC_ILi2048EEEEEEEEEEEEEvEEEENS_8epilogue10collective6detail29Sm90TmaWarpSpecializedAdapterINS24_15DefaultEpilogueISN_NSB_IJNSB_IJllllEEESE_SZ_EEES29_NS23_6thread17LinearCombinationISN_Li1EffLNS2A_9ScaleType4KindE0ELNS_15FloatRoundStyleE2ESN_EENS_4gemm15EpilogueDefaultEEEEEvvEEEEvNT_6ParamsE)
        .other          _ZN7cutlass13device_kernelINS_4conv6kernel13ConvUniversalINS1_16ConvProblemShapeILNS1_8OperatorE0ELi3EEENS1_10collective14CollectiveConvINS1_46MainloopSm90TmaGmmaWarpSpecializedImplicitGemmILS5_0ELi18ELi3EN4cute5tupleIJNSA_1CILi2EEENSC_ILi1EEESE_EEENS1_36KernelImplicitTmaWarpSpecializedSm90ELi1EEENSB_IJNSC_ILi128EEENSC_ILi64EEENSB_IJNSC_ILi32EEEEEEEEENS_6half_tESN_NSA_8TiledMMAINSA_8MMA_AtomIJNSA_4SM904GMMA25MMA_64x64x16_F32F16F16_SSILNSR_5MajorE0ELST_0ELNSR_7ScaleInE1ELSU_1EEEEEENSA_6LayoutINSB_IJSE_SE_SE_EEENSB_IJNSC_ILi0EEESZ_SZ_EEEEENSB_IJNSA_10UnderscoreES12_S12_EEEEENS7_6detail26Sm90ImplicitGemmTileTraitsINSA_20SM90_TMA_LOAD_IM2COLENSA_14ComposedLayoutINSA_7SwizzleILi2ELi4ELi3EEENSA_18smem_ptr_flag_bitsILi16EEENSX_INSB_IJNSB_IJNSC_ILi8EEENSC_ILi16EEEEEENSB_IJSK_SE_EEENSB_IJSE_NSC_ILi18EEEEEEEEENSB_IJNSB_IJSK_NSC_ILi256EEEEEENSB_IJSE_SZ_EEENSB_IJSZ_NSC_ILi4096EEEEEEEEEEEEEvEENS16_INSA_23SM90_TMA_LOAD_MULTICASTENS18_IS1A_S1C_NSX_INSB_IJNSB_IJS1D_S1D_EEES1G_S1I_EEENSB_IJS1L_S1M_NSB_IJSZ_NSC_ILi2048EEEEEEEEEEEEEvEEEENS_8epilogue10collective6detail29Sm90TmaWarpSpecializedAdapterINS24_15DefaultEpilogueISN_NSB_IJNSB_IJllllEEESE_SZ_EEES29_NS23_6thread17LinearCombinationISN_Li1EffLNS2A_9ScaleType4KindE0ELNS_15FloatRoundStyleE2ESN_EENS_4gemm15EpilogueDefaultEEEEEvvEEEEvNT_6ParamsE,@"STO_CUDA_ENTRY STV_DEFAULT"
_ZN7cutlass13device_kernelINS_4conv6kernel13ConvUniversalINS1_16ConvProblemShapeILNS1_8OperatorE0ELi3EEENS1_10collective14CollectiveConvINS1_46MainloopSm90TmaGmmaWarpSpecializedImplicitGemmILS5_0ELi18ELi3EN4cute5tupleIJNSA_1CILi2EEENSC_ILi1EEESE_EEENS1_36KernelImplicitTmaWarpSpecializedSm90ELi1EEENSB_IJNSC_ILi128EEENSC_ILi64EEENSB_IJNSC_ILi32EEEEEEEEENS_6half_tESN_NSA_8TiledMMAINSA_8MMA_AtomIJNSA_4SM904GMMA25MMA_64x64x16_F32F16F16_SSILNSR_5MajorE0ELST_0ELNSR_7ScaleInE1ELSU_1EEEEEENSA_6LayoutINSB_IJSE_SE_SE_EEENSB_IJNSC_ILi0EEESZ_SZ_EEEEENSB_IJNSA_10UnderscoreES12_S12_EEEEENS7_6detail26Sm90ImplicitGemmTileTraitsINSA_20SM90_TMA_LOAD_IM2COLENSA_14ComposedLayoutINSA_7SwizzleILi2ELi4ELi3EEENSA_18smem_ptr_flag_bitsILi16EEENSX_INSB_IJNSB_IJNSC_ILi8EEENSC_ILi16EEEEEENSB_IJSK_SE_EEENSB_IJSE_NSC_ILi18EEEEEEEEENSB_IJNSB_IJSK_NSC_ILi256EEEEEENSB_IJSE_SZ_EEENSB_IJSZ_NSC_ILi4096EEEEEEEEEEEEEvEENS16_INSA_23SM90_TMA_LOAD_MULTICASTENS18_IS1A_S1C_NSX_INSB_IJNSB_IJS1D_S1D_EEES1G_S1I_EEENSB_IJS1L_S1M_NSB_IJSZ_NSC_ILi2048EEEEEEEEEEEEEvEEEENS_8epilogue10collective6detail29Sm90TmaWarpSpecializedAdapterINS24_15DefaultEpilogueISN_NSB_IJNSB_IJllllEEESE_SZ_EEES29_NS23_6thread17LinearCombinationISN_Li1EffLNS2A_9ScaleType4KindE0ELNS_15FloatRoundStyleE2ESN_EENS_4gemm15EpilogueDefaultEEEEEvvEEEEvNT_6ParamsE:
[----:B------:R-:W-:Y:S01]  /*0000*/  LDC R1, c[0x0][0x28] ;  /* 0x00000a00ff017b82 */ /* 0x000fe20000000800 */
[----:B------:R-:W0:Y:S01]  /*0010*/  S2R R10, SR_TID.X ;  /* 0x00000000000a7919 */ /* 0x000e220000002100 */
[----:B------:R-:W-:Y:S01]  /*0020*/  ELECT P0, URZ, PT ;  /* 0x00000000003f782f */ /* 0x000fe20003800000 */
[----:B------:R-:W-:Y:S01]  /*0030*/  BSSY B0, `(.L_x_0) ;  /* 0x0000010000007945 */ /* 0x000fe20003800000 */
[----:B------:R-:W1:Y:S01]  /*0040*/  S2R R11, SR_CTAID.X ;  /* 0x00000000000b7919 */ /* 0x000e620000002500 */
[--C-:B0-----:R-:W-:Y:S02]  /*0050*/  SHF.R.U32.HI R0, RZ, 0x5, R10.reuse ;  /* 0x00000005ff007819 */ /* 0x101fe4000001160a */
[----:B------:R-:W-:-:S03]  /*0060*/  SHF.R.U32.HI R2, RZ, 0x7, R10 ;  /* 0x00000007ff027819 */ /* 0x000fc6000001160a */
[----:B------:R-:W0:Y:S04]  /*0070*/  SHFL.IDX PT, R3, R0, RZ, 0x1f ;  /* 0x00001fff00037589 */ /* 0x000e2800000e0000 */
[----:B------:R2:W3:Y:S01]  /*0080*/  SHFL.IDX PT, R9, R2, RZ, 0x1f ;  /* 0x00001fff02097589 */ /* 0x0004e200000e0000 */
[----:B0-----:R-:W-:-:S13]  /*0090*/  ISETP.NE.OR P0, PT, R3, RZ, !P0 ;  /* 0x000000ff0300720c */ /* 0x001fda0004705670 */
[----:B-123--:R-:W-:Y:S05]  /*00a0*/  @P0 BRA `(.L_x_1) ;  /* 0x0000000000200947 */ /* 0x00efea0003800000 */
[----:B------:R-:W-:Y:S02]  /*00b0*/  ULDC.64 UR4, c[0x0][0x198] ;  /* 0x0000660000047ab9 */ /* 0x000fe40000000a00 */
[----:B------:R-:W-:Y:S02]  /*00c0*/  UIADD3 UR6, UP0, UR4, 0xf0, URZ ;  /* 0x000000f004067890 */ /* 0x000fe4000ff1e03f */
[----:B------:R-:W-:Y:S02]  /*00d0*/  UIADD3 UR4, UP1, UR4, 0x270, URZ ;  /* 0x0000027004047890 */ /* 0x000fe4000ff3e03f */
[----:B------:R-:W-:Y:S02]  /*00e0*/  UIADD3.X UR7, URZ, UR5, URZ, UP0, !UPT ;  /* 0x000000053f077290 */ /* 0x000fe400087fe43f */
[----:B------:R-:W-:-:S07]  /*00f0*/  UIADD3.X UR5, URZ, UR5, URZ, UP1, !UPT ;  /* 0x000000053f057290 */ /* 0x000fce0008ffe43f */
[----:B------:R0:W-:Y:S02]  /*0100*/  UTMACCTL.PF [UR6] ;  /* 0x00000000060079b9 */ /* 0x0001e40008040000 */
[----:B------:R0:W-:Y:S02]  /*0110*/  UTMACCTL.PF [UR4] ;  /* 0x00000000040079b9 */ /* 0x0001e40008040000 */
[----:B0-----:R-:W-:Y:S01]  /*0120*/  NOP ;  /* 0x0000000000007918 */ /* 0x001fe20000000000 */
.L_x_1:
[----:B------:R-:W-:Y:S05]  /*0130*/  BSYNC B0 ;  /* 0x0000000000007941 */ /* 0x000fea0003800000 */
.L_x_0:
[----:B------:R-:W0:Y:S01]  /*0140*/  SHFL.IDX PT, R0, R0, RZ, 0x1f ;  /* 0x00001fff00007589 */ /* 0x000e2200000e0000 */
[----:B------:R-:W-:Y:S02]  /*0150*/  SHF.R.S32.HI R5, RZ, 0x1f, R10 ;  /* 0x0000001fff057819 */ /* 0x000fe4000001140a */
[----:B------:R-:W-:Y:S01]  /*0160*/  I2FP.F32.U32 R6, R11 ;  /* 0x0000000b00067245 */ /* 0x000fe20000201000 */
[----:B------:R-:W1:Y:S01]  /*0170*/  S2R R13, SR_CTAID.Y ;  /* 0x00000000000d7919 */ /* 0x000e620000002600 */
[----:B------:R-:W-:-:S04]  /*0180*/  LEA.HI R5, R5, R10, RZ, 0x7 ;  /* 0x0000000a05057211 */ /* 0x000fc800078f38ff */
[----:B------:R-:W-:-:S05]  /*0190*/  LOP3.LUT R5, R5, 0xffffff80, RZ, 0xc0, !PT ;  /* 0xffffff8005057812 */ /* 0x000fca00078ec0ff */
[----:B------:R-:W-:-:S05]  /*01a0*/  IMAD.IADD R17, R10, 0x1, -R5 ;  /* 0x000000010a117824 */ /* 0x000fca00078e0a05 */
[----:B------:R-:W-:-:S04]  /*01b0*/  SHF.R.S32.HI R2, RZ, 0x1f, R17 ;  /* 0x0000001fff027819 */ /* 0x000fc80000011411 */
[----:B------:R-:W-:Y:S02]  /*01c0*/  LEA.HI R2, R2, R17, RZ, 0x3 ;  /* 0x0000001102027211 */ /* 0x000fe400078f18ff */
[----:B0-----:R-:W-:Y:S02]  /*01d0*/  ISETP.NE.AND P0, PT, R0, RZ, PT ;  /* 0x000000ff0000720c */ /* 0x001fe40003f05270 */
[--C-:B------:R-:W-:Y:S02]  /*01e0*/  SHF.R.S32.HI R4, RZ, 0x3, R2.reuse ;  /* 0x00000003ff047819 */ /* 0x100fe40000011402 */
[----:B------:R-:W-:Y:S02]  /*01f0*/  SHF.R.S32.HI R5, RZ, 0x1f, R2 ;  /* 0x0000001fff057819 */ /* 0x000fe40000011402 */
[----:B------:R-:W-:-:S07]  /*0200*/  SHF.R.S32.HI R7, RZ, 0x1f, R0 ;  /* 0x0000001fff077819 */ /* 0x000fce0000011400 */
[----:B-1----:R-:W-:Y:S05]  /*0210*/  @P0 BRA `(.L_x_2) ;  /* 0x0000000000d40947 */ /* 0x002fea0003800000 */
[----:B------:R-:W-:Y:S01]  /*0220*/  ELECT P0, URZ, PT ;  /* 0x00000000003f782f */ /* 0x000fe20003800000 */
[----:B------:R-:W-:-:S12]  /*0230*/  BSSY B0, `(.L_x_2) ;  /* 0x0000033000007945 */ /* 0x000fd80003800000 */
[----:B------:R-:W-:Y:S05]  /*0240*/  @!P0 BRA `(.L_x_3) ;  /* 0x0000000000c48947 */ /* 0x000fea0003800000 */
[----:B------:R-:W0:Y:S01]  /*0250*/  S2UR UR8, SR_CgaCtaId ;  /* 0x00000000000879c3 */ /* 0x000e220000008800 */
[----:B------:R-:W-:Y:S01]  /*0260*/  UMOV UR4, 0x400 ;  /* 0x0000040000047882 */ /* 0x000fe20000000000 */
[----:B------:R-:W-:Y:S01]  /*0270*/  UMOV UR5, 0x1 ;  /* 0x0000000100057882 */ /* 0x000fe20000000000 */
[----:B------:R-:W-:Y:S02]  /*0280*/  UMOV UR6, 0x2 ;  /* 0x0000000200067882 */ /* 0x000fe40000000000 */
[----:B------:R-:W-:-:S04]  /*0290*/  UIADD3 UR6, -UR6, 0x100000, URZ ;  /* 0x0010000006067890 */ /* 0x000fc8000fffe13f */
[----:B------:R-:W-:Y:S02]  /*02a0*/  USHF.L.U32 UR7, UR6, 0xb, URZ ;  /* 0x0000000b06077899 */ /* 0x000fe4000800063f */
[----:B------:R-:W-:Y:S02]  /*02b0*/  USHF.L.U32 UR6, UR6, 0x1, URZ ;  /* 0x0000000106067899 */ /* 0x000fe4000800063f */
[----:B0-----:R-:W-:Y:S02]  /*02c0*/  ULEA UR8, UR8, UR4, 0x18 ;  /* 0x0000000408087291 */ /* 0x001fe4000f8ec03f */
[----:B------:R-:W-:-:S04]  /*02d0*/  UIADD3 UR4, -UR5, 0x100000, URZ ;  /* 0x0010000005047890 */ /* 0x000fc8000fffe13f */
[----:B------:R-:W-:Y:S02]  /*02e0*/  USHF.L.U32 UR5, UR4, 0xb, URZ ;  /* 0x0000000b04057899 */ /* 0x000fe4000800063f */
[----:B------:R-:W-:Y:S01]  /*02f0*/  USHF.L.U32 UR4, UR4, 0x1, URZ ;  /* 0x0000000104047899 */ /* 0x000fe2000800063f */
[----:B------:R-:W0:Y:S11]  /*0300*/  FENCE.VIEW.ASYNC.S ;  /* 0x00000000000073c6 */ /* 0x000e360000000000 */
[----:B0-----:R0:W1:Y:S01]  /*0310*/  SYNCS.EXCH.64 URZ, [UR8+0x36000], UR4 ;  /* 0x03600004083f75b2 */ /* 0x0010620008000100 */
[----:B------:R0:W2:Y:S01]  /*0320*/  SYNCS.EXCH.64 URZ, [UR8+0x36090], UR6 ;  /* 0x03609006083f75b2 */ /* 0x0000a20008000100 */
[----:B------:R0:W3:Y:S01]  /*0330*/  SYNCS.EXCH.64 URZ, [UR8+0x36008], UR4 ;  /* 0x03600804083f75b2 */ /* 0x0000e20008000100 */
[----:B------:R0:W4:Y:S01]  /*0340*/  SYNCS.EXCH.64 URZ, [UR8+0x36098], UR6 ;  /* 0x03609806083f75b2 */ /* 0x0001220008000100 */
[----:B------:R0:W0:Y:S01]  /*0350*/  SYNCS.EXCH.64 URZ, [UR8+0x36010], UR4 ;  /* 0x03601004083f75b2 */ /* 0x0000220008000100 */
        /* <DEDUP_REMOVED lines=31> */
[----:B-1234-:R-:W-:Y:S01]  /*0550*/  NOP ;  /* 0x0000000000007918 */ /* 0x01efe20000000000 */
.L_x_3:
[----:B0-----:R-:W-:Y:S05]  /*0560*/  BSYNC B0 ;  /* 0x0000000000007941 */ /* 0x001fea0003800000 */
.L_x_2:
[----:B------:R-:W-:Y:S01]  /*0570*/  ULDC UR4, c[0x0][0x150] ;  /* 0x0000540000047ab9 */ /* 0x000fe20000000800 */
[----:B------:R-:W-:Y:S01]  /*0580*/  LEA.HI R5, R5, R4, RZ, 0x2 ;  /* 0x0000000405057211 */ /* 0x000fe200078f10ff */
[----:B------:R-:W-:Y:S01]  /*0590*/  FMUL R6, R6, UR4 ;  /* 0x0000000406067c20 */ /* 0x000fe20008400000 */
[----:B------:R-:W-:Y:S01]  /*05a0*/  LEA.HI R7, R7, R0, RZ, 0x2 ;  /* 0x0000000007077211 */ /* 0x000fe200078f10ff */
[----:B------:R-:W-:Y:S01]  /*05b0*/  ULDC UR4, c[0x0][0x154] ;  /* 0x0000550000047ab9 */ /* 0x000fe20000000800 */
[----:B------:R-:W-:Y:S01]  /*05c0*/  LOP3.LUT R5, R5, 0xfffffffc, RZ, 0xc0, !PT ;  /* 0xfffffffc05057812 */ /* 0x000fe200078ec0ff */
[----:B------:R-:W0:Y:S01]  /*05d0*/  LDC R12, c[0x0][0x140] ;  /* 0x00005000ff0c7b82 */ /* 0x000e220000000800 */
[----:B------:R-:W-:Y:S01]  /*05e0*/  LOP3.LUT R7, R7, 0x3ffffffc, RZ, 0xc0, !PT ;  /* 0x3ffffffc07077812 */ /* 0x000fe200078ec0ff */
[----:B------:R-:W1:Y:S01]  /*05f0*/  F2I.U32.TRUNC.NTZ R6, R6 ;  /* 0x0000000600067305 */ /* 0x000e62000020f000 */
[----:B------:R-:W-:Y:S01]  /*0600*/  I2FP.F32.U32 R2, R13 ;  /* 0x0000000d00027245 */ /* 0x000fe20000201000 */
[----:B------:R-:W-:Y:S01]  /*0610*/  IMAD.IADD R5, R4, 0x1, -R5 ;  /* 0x0000000104057824 */ /* 0x000fe200078e0a05 */
[----:B------:R-:W-:Y:S01]  /*0620*/  LOP3.LUT P0, RZ, R17, 0x7, RZ, 0xc0, !PT ;  /* 0x0000000711ff7812 */ /* 0x000fe2000780c0ff */
[----:B------:R-:W-:Y:S01]  /*0630*/  IMAD.IADD R0, R0, 0x1, -R7 ;  /* 0x0000000100007824 */ /* 0x000fe200078e0a07 */
[----:B------:R-:W-:Y:S01]  /*0640*/  ISETP.NE.AND P3, PT, R9, 0x1, PT ;  /* 0x000000010900780c */ /* 0x000fe20003f65270 */
[----:B------:R-:W-:Y:S01]  /*0650*/  FMUL R8, R2, UR4 ;  /* 0x0000000402087c20 */ /* 0x000fe20008400000 */
[----:B------:R-:W-:Y:S01]  /*0660*/  ULDC UR4, c[0x0][0x144] ;  /* 0x0000510000047ab9 */ /* 0x000fe20000000800 */
[----:B------:R-:W-:Y:S01]  /*0670*/  IMAD R5, R0, 0x4, R5 ;  /* 0x0000000400057824 */ /* 0x000fe200078e0205 */
[----:B------:R-:W-:Y:S01]  /*0680*/  NOP ;  /* 0x0000000000007918 */ /* 0x000fe20000000000 */
[----:B------:R-:W-:-:S02]  /*0690*/  NOP ;  /* 0x0000000000007918 */ /* 0x000fc40000000000 */
[----:B------:R-:W2:Y:S01]  /*06a0*/  F2I.U32.TRUNC.NTZ R8, R8 ;  /* 0x0000000800087305 */ /* 0x000ea2000020f000 */
[----:B------:R-:W-:Y:S01]  /*06b0*/  LEA.HI R0, R5, R5, RZ, 0x1 ;  /* 0x0000000505007211 */ /* 0x000fe200078f08ff */
[----:B-1----:R-:W-:-:S03]  /*06c0*/  IMAD.MOV R2, RZ, RZ, -R6 ;  /* 0x000000ffff027224 */ /* 0x002fc600078e0a06 */
[----:B------:R-:W-:Y:S01]  /*06d0*/  LOP3.LUT R0, R0, 0xfffffffe, RZ, 0xc0, !PT ;  /* 0xfffffffe00007812 */ /* 0x000fe200078ec0ff */
[----:B------:R-:W-:Y:S01]  /*06e0*/  IMAD R7, R2, UR4, R11 ;  /* 0x0000000402077c24 */ /* 0x000fe2000f8e020b */
[----:B------:R-:W-:Y:S01]  /*06f0*/  ULDC UR4, c[0x0][0x148] ;  /* 0x0000520000047ab9 */ /* 0x000fe20000000800 */
[C---:B------:R-:W-:Y:S01]  /*0700*/  IMAD.SHL.U32 R2, R5.reuse, 0x4, RZ ;  /* 0x0000000405027824 */ /* 0x040fe200078e00ff */
[----:B0-----:R-:W-:Y:S01]  /*0710*/  ISETP.EQ.U32.AND P1, PT, R12, 0x1, PT ;  /* 0x000000010c00780c */ /* 0x001fe20003f22070 */
[----:B------:R-:W-:-:S03]  /*0720*/  IMAD.IADD R0, R5, 0x1, -R0 ;  /* 0x0000000105007824 */ /* 0x000fc600078e0a00 */
[----:B------:R-:W-:Y:S01]  /*0730*/  LOP3.LUT R2, R5, 0xc, R2, 0x78, !PT ;  /* 0x0000000c05027812 */ /* 0x000fe200078e7802 */
[----:B--2---:R-:W-:Y:S01]  /*0740*/  IMAD.MOV R6, RZ, RZ, -R8 ;  /* 0x000000ffff067224 */ /* 0x004fe200078e0a08 */
[----:B------:R-:W-:Y:S02]  /*0750*/  ISETP.NE.AND P4, PT, R0, R7, PT ;  /* 0x000000070000720c */ /* 0x000fe40003f85270 */
[----:B------:R-:W-:Y:S01]  /*0760*/  SHF.R.S32.HI R0, RZ, 0x1f, R3 ;  /* 0x0000001fff007819 */ /* 0x000fe20000011403 */
[----:B------:R-:W-:Y:S01]  /*0770*/  IMAD R5, R6, UR4, R13 ;  /* 0x0000000406057c24 */ /* 0x000fe2000f8e020d */
[----:B------:R-:W-:Y:S02]  /*0780*/  ISETP.LT.U32.AND P0, PT, R2, 0x2, !P0 ;  /* 0x000000020200780c */ /* 0x000fe40004701070 */
[----:B------:R-:W-:-:S04]  /*0790*/  LEA.HI R0, R0, R3, RZ, 0x2 ;  /* 0x0000000300007211 */ /* 0x000fc800078f10ff */
[----:B------:R-:W-:-:S03]  /*07a0*/  LOP3.LUT R0, R0, 0xfffffffc, RZ, 0xc0, !PT ;  /* 0xfffffffc00007812 */ /* 0x000fc600078ec0ff */
[----:B------:R-:W-:Y:S02]  /*07b0*/  @P4 LEA.HI R4, R2, R2, RZ, 0x1 ;  /* 0x0000000202044211 */ /* 0x000fe400078f08ff */
[----:B------:R-:W-:Y:S02]  /*07c0*/  IMAD.IADD R8, R3, 0x1, -R0 ;  /* 0x0000000103087824 */ /* 0x000fe400078e0a00 */
[----:B------:R-:W-:-:S03]  /*07d0*/  @P4 SHF.R.S32.HI R4, RZ, 0x1, R4 ;  /* 0x00000001ff044819 */ /* 0x000fc60000011404 */
[----:B------:R-:W-:Y:S02]  /*07e0*/  LOP3.LUT P2, RZ, R9, R8, RZ, 0xfc, !PT ;  /* 0x0000000809ff7212 */ /* 0x000fe4000784fcff */
[----:B------:R-:W-:Y:S01]  /*07f0*/  @P4 ISETP.NE.AND P5, PT, R4, R5, PT ;  /* 0x000000050400420c */ /* 0x000fe20003fa5270 */
[----:B------:R-:W-:Y:S01]  /*0800*/  IMAD.MOV.U32 R4, RZ, RZ, 0x1 ;  /* 0x00000001ff047424 */ /* 0x000fe200078e00ff */
[----:B------:R-:W-:Y:S02]  /*0810*/  SEL R3, RZ, 0x1, P2 ;  /* 0x00000001ff037807 */ /* 0x000fe40001000000 */
[----:B------:R-:W-:Y:S02]  /*0820*/  SEL R5, RZ, 0x1, !P0 ;  /* 0x00000001ff057807 */ /* 0x000fe40004000000 */
[----:B------:R-:W-:Y:S02]  /*0830*/  @P4 SEL R4, RZ, 0x1, P5 ;  /* 0x00000001ff044807 */ /* 0x000fe40002800000 */
[----:B------:R-:W-:-:S02]  /*0840*/  SEL R3, R3, 0x2, P3 ;  /* 0x0000000203037807 */ /* 0x000fc40001800000 */
[----:B------:R-:W-:Y:S01]  /*0850*/  LOP3.LUT R4, R4, R5, RZ, 0xc0, !PT ;  /* 0x0000000504047212 */ /* 0x000fe200078ec0ff */
[----:B------:R-:W-:Y:S06]  /*0860*/  @!P1 BRA `(.L_x_4) ;  /* 0x0000000000089947 */ /* 0x000fec0003800000 */
[----:B------:R-:W-:Y:S01]  /*0870*/  UCGABAR_ARV ;  /* 0x00000000000079c7 */ /* 0x000fe20008000000 */
[----:B------:R-:W-:Y:S05]  /*0880*/  BRA `(.L_x_5) ;  /* 0x0000000000047947 */ /* 0x000fea0003800000 */
.L_x_4:
[----:B------:R-:W-:Y:S01]  /*0890*/  NOP ;  /* 0x0000000000007918 */ /* 0x000fe20000000000 */
.L_x_5:
[----:B------:R-:W-:Y:S01]  /*08a0*/  ULDC.64 UR4, c[0x0][0x618] ;  /* 0x0001860000047ab9 */ /* 0x000fe20000000a00 */
[----:B------:R-:W-:Y:S01]  /*08b0*/  ULDC.64 UR12, c[0x0][0x208] ;  /* 0x00008200000c7ab9 */ /* 0x000fe20000000a00 */
[----:B------:R-:W-:-:S04]  /*08c0*/  ISETP.NE.U32.AND P0, PT, RZ, UR4, PT ;  /* 0x00000004ff007c0c */ /* 0x000fc8000bf05070 */
[----:B------:R-:W-:-:S13]  /*08d0*/  ISETP.NE.AND.EX P0, PT, RZ, UR5, PT, P0 ;  /* 0x00000005ff007c0c */ /* 0x000fda000bf05300 */
[----:B------:R-:W-:Y:S05]  /*08e0*/  @!P0 BRA `(.L_x_6) ;  /* 0x00000000001c8947 */ /* 0x000fea0003800000 */
[----:B------:R-:W0:Y:S02]  /*08f0*/  LDC.64 R6, c[0x0][0x618] ;  /* 0x00018600ff067b82 */ /* 0x000e240000000a00 */
[----:B0-----:R-:W2:Y:S02]  /*0900*/  LDG.E.64 R6, desc[UR12][R6.64] ;  /* 0x0000000c06067981 */ /* 0x001ea4000c1e1b00 */
[----:B--2---:R-:W-:-:S04]  /*0910*/  ISETP.NE.U32.AND P0, PT, R6, RZ, PT ;  /* 0x000000ff0600720c */ /* 0x004fc80003f05070 */
[----:B------:R-:W-:-:S13]  /*0920*/  ISETP.NE.AND.EX P0, PT, R7, RZ, PT, P0 ;  /* 0x000000ff0700720c */ /* 0x000fda0003f05300 */
[----:B------:R-:W-:Y:S05]  /*0930*/  @!P0 BRA `(.L_x_6) ;  /* 0x0000000000088947 */ /* 0x000fea0003800000 */
[----:B------:R0:W5:Y:S01]  /*0940*/  LD.E R0, desc[UR12][R6.64] ;  /* 0x0000000c06007980 */ /* 0x000162000c101900 */
[----:B------:R-:W-:Y:S05]  /*0950*/  BRA `(.L_x_7) ;  /* 0x0000000000207947 */ /* 0x000fea0003800000 */
.L_x_6:
[----:B------:R-:W-:Y:S02]  /*0960*/  ULDC.64 UR4, c[0x0][0x608] ;  /* 0x0001820000047ab9 */ /* 0x000fe40000000a00 */
[----:B------:R-:W-:-:S04]  /*0970*/  ISETP.NE.U32.AND P0, PT, RZ, UR4, PT ;  /* 0x00000004ff007c0c */ /* 0x000fc8000bf05070 */
[----:B------:R-:W-:-:S13]  /*0980*/  ISETP.NE.AND.EX P0, PT, RZ, UR5, PT, P0 ;  /* 0x00000005ff007c0c */ /* 0x000fda000bf05300 */
[----:B------:R-:W-:Y:S05]  /*0990*/  @!P0 BRA `(.L_x_8) ;  /* 0x00000000000c8947 */ /* 0x000fea0003800000 */
[----:B------:R-:W0:Y:S02]  /*09a0*/  LDC.64 R6, c[0x0][0x608] ;  /* 0x00018200ff067b82 */ /* 0x000e240000000a00 */
[----:B0-----:R1:W5:Y:S01]  /*09b0*/  LDG.E R0, desc[UR12][R6.64] ;  /* 0x0000000c06007981 */ /* 0x001362000c1e1900 */
[----:B------:R-:W-:Y:S05]  /*09c0*/  BRA `(.L_x_7) ;  /* 0x0000000000047947 */ /* 0x000fea0003800000 */
.L_x_8:
[----:B------:R-:W2:Y:S02]  /*09d0*/  LDC R0, c[0x0][0x600] ;  /* 0x00018000ff007b82 */ /* 0x000ea40000000800 */
.L_x_7:
[----:B------:R-:W-:Y:S02]  /*09e0*/  ULDC.64 UR4, c[0x0][0x620] ;  /* 0x0001880000047ab9 */ /* 0x000fe40000000a00 */
[----:B------:R-:W-:-:S04]  /*09f0*/  ISETP.NE.U32.AND P0, PT, RZ, UR4, PT ;  /* 0x00000004ff007c0c */ /* 0x000fc8000bf05070 */
[----:B------:R-:W-:-:S13]  /*0a00*/  ISETP.NE.AND.EX P0, PT, RZ, UR5, PT, P0 ;  /* 0x00000005ff007c0c */ /* 0x000fda000bf05300 */
[----:B------:R-:W-:Y:S05]  /*0a10*/  @!P0 BRA `(.L_x_9) ;  /* 0x00000000001c8947 */ /* 0x000fea0003800000 */
[----:B01----:R-:W0:Y:S02]  /*0a20*/  LDC.64 R6, c[0x0][0x620] ;  /* 0x00018800ff067b82 */ /* 0x003e240000000a00 */
[----:B0-----:R-:W3:Y:S02]  /*0a30*/  LDG.E.64 R6, desc[UR12][R6.64] ;  /* 0x0000000c06067981 */ /* 0x001ee4000c1e1b00 */
[----:B---3--:R-:W-:-:S04]  /*0a40*/  ISETP.NE.U32.AND P0, PT, R6, RZ, PT ;  /* 0x000000ff0600720c */ /* 0x008fc80003f05070 */
[----:B------:R-:W-:-:S13]  /*0a50*/  ISETP.NE.AND.EX P0, PT, R7, RZ, PT, P0 ;  /* 0x000000ff0700720c */ /* 0x000fda0003f05300 */
[----:B------:R-:W-:Y:S05]  /*0a60*/  @!P0 BRA `(.L_x_9) ;  /* 0x0000000000088947 */ /* 0x000fea0003800000 */
[----:B------:R0:W5:Y:S01]  /*0a70*/  LD.E R14, desc[UR12][R6.64] ;  /* 0x0000000c060e7980 */ /* 0x000162000c101900 */
[----:B------:R-:W-:Y:S05]  /*0a80*/  BRA `(.L_x_10) ;  /* 0x0000000000207947 */ /* 0x000fea0003800000 */
.L_x_9:
[----:B------:R-:W-:Y:S02]  /*0a90*/  ULDC.64 UR4, c[0x0][0x610] ;  /* 0x0001840000047ab9 */ /* 0x000fe40000000a00 */
[----:B------:R-:W-:-:S04]  /*0aa0*/  ISETP.NE.U32.AND P0, PT, RZ, UR4, PT ;  /* 0x00000004ff007c0c */ /* 0x000fc8000bf05070 */
[----:B------:R-:W-:-:S13]  /*0ab0*/  ISETP.NE.AND.EX P0, PT, RZ, UR5, PT, P0 ;  /* 0x00000005ff007c0c */ /* 0x000fda000bf05300 */
[----:B------:R-:W-:Y:S05]  /*0ac0*/  @!P0 BRA `(.L_x_11) ;  /* 0x00000000000c8947 */ /* 0x000fea0003800000 */
[----:B------:R-:W3:Y:S02]  /*0ad0*/  LDC.64 R14, c[0x0][0x610] ;  /* 0x00018400ff0e7b82 */ /* 0x000ee40000000a00 */
[----:B---3--:R3:W5:Y:S01]  /*0ae0*/  LDG.E R14, desc[UR12][R14.64] ;  /* 0x0000000c0e0e7981 */ /* 0x008762000c1e1900 */
[----:B------:R-:W-:Y:S05]  /*0af0*/  BRA `(.L_x_10) ;  /* 0x0000000000047947 */ /* 0x000fea0003800000 */
.L_x_11:
[----:B------:R-:W4:Y:S02]  /*0b00*/  LDC R14, c[0x0][0x604] ;  /* 0x00018100ff0e7b82 */ /* 0x000f240000000800 */
.L_x_10:
[----:B------:R-:W1:Y:S01]  /*0b10*/  LDC R5, c[0x0][0x3e8] ;  /* 0x0000fa00ff057b82 */ /* 0x000e620000000800 */
[----:B------:R-:W-:Y:S01]  /*0b20*/  ULDC UR4, c[0x0][0x3dc] ;  /* 0x0000f70000047ab9 */ /* 0x000fe20000000800 */
[----:B------:R-:W-:Y:S01]  /*0b30*/  ULDC.64 UR6, c[0x0][0x3e0] ;  /* 0x0000f80000067ab9 */ /* 0x000fe20000000a00 */
[----:B------:R-:W-:Y:S02]  /*0b40*/  UIADD3 UR4, UR4, 0x1f, URZ ;  /* 0x0000001f04047890 */ /* 0x000fe4000fffe03f */
[----:B------:R-:W-:Y:S02]  /*0b50*/  UIMAD UR6, UR7, UR6, URZ ;  /* 0x00000006070672a4 */ /* 0x000fe4000f8e023f */
[----:B------:R-:W-:-:S04]  /*0b60*/  USHF.R.S32.HI UR5, URZ, 0x1f, UR4 ;  /* 0x0000001f3f057899 */ /* 0x000fc80008011404 */
[----:B------:R-:W-:-:S04]  /*0b70*/  ULEA.HI UR5, UR5, UR4, URZ, 0x5 ;  /* 0x0000000405057291 */ /* 0x000fc8000f8f283f */
[----:B------:R-:W-:Y:S01]  /*0b80*/  USHF.R.S32.HI UR15, URZ, 0x5, UR5 ;  /* 0x000000053f0f7899 */ /* 0x000fe20008011405 */
[----:B-1----:R-:W-:-:S05]  /*0b90*/  IMAD R5, R5, UR6, RZ ;  /* 0x0000000605057c24 */ /* 0x002fca000f8e02ff */
[----:B------:R-:W-:Y:S01]  /*0ba0*/  IMAD R5, R5, UR15, RZ ;  /* 0x0000000f05057c24 */ /* 0x000fe2000f8e02ff */
[----:B------:R-:W-:Y:S06]  /*0bb0*/  @!P1 BRA `(.L_x_12) ;  /* 0x00000000000c9947 */ /* 0x000fec0003800000 */
[----:B------:R-:W-:Y:S01]  /*0bc0*/  UCGABAR_WAIT ;  /* 0x0000000000007dc7 */ /* 0x000fe20008000000 */
[----:B------:R-:W-:Y:S01]  /*0bd0*/  CCTL.IVALL ;  /* 0x00000000ff00798f */ /* 0x000fe20002000000 */
[----:B------:R-:W-:Y:S05]  /*0be0*/  BRA `(.L_x_13) ;  /* 0x0000000000047947 */ /* 0x000fea0003800000 */
.L_x_12:
[----:B------:R-:W-:Y:S06]  /*0bf0*/  BAR.SYNC.DEFER_BLOCKING 0x0 ;  /* 0x0000000000007b1d */ /* 0x000fec0000010000 */
.L_x_13:
[----:B------:R-:W-:-:S13]  /*0c00*/  ISETP.NE.AND P0, PT, R9, RZ, PT ;  /* 0x000000ff0900720c */ /* 0x000fda0003f05270 */
[----:B------:R-:W-:Y:S05]  /*0c10*/  @!P0 BRA `(.L_x_14) ;  /* 0x0000005400a48947 */ /* 0x000fea0003800000 */
[----:B------:R-:W-:-:S13]  /*0c20*/  ISETP.NE.AND P0, PT, R9, 0x1, PT ;  /* 0x000000010900780c */ /* 0x000fda0003f05270 */
[----:B------:R-:W-:Y:S05]  /*0c30*/  @P0 EXIT ;  /* 0x000000000000094d */ /* 0x000fea0003800000 */
[----:B------:R-:W-:Y:S01]  /*0c40*/  ISETP.GE.AND P0, PT, R5, 0x1, PT ;  /* 0x000000010500780c */ /* 0x000fe20003f06270 */
[----:B------:R-:W-:Y:S01]  /*0c50*/  UMOV UR4, URZ ;  /* 0x0000003f00047c82 */ /* 0x000fe20008000000 */
[----:B------:R-:W-:Y:S02]  /*0c60*/  CS2R R54, SRZ ;  /* 0x0000000000367805 */ /* 0x000fe4000001ff00 */
[----:B------:R-:W-:Y:S02]  /*0c70*/  CS2R R56, SRZ ;  /* 0x0000000000387805 */ /* 0x000fe4000001ff00 */
[----:B------:R-:W-:Y:S02]  /*0c80*/  CS2R R58, SRZ ;  /* 0x00000000003a7805 */ /* 0x000fe4000001ff00 */
[----:B------:R-:W-:Y:S02]  /*0c90*/  CS2R R60, SRZ ;  /* 0x00000000003c7805 */ /* 0x000fe4000001ff00 */
[----:B------:R-:W-:-:S02]  /*0ca0*/  CS2R R62, SRZ ;  /* 0x00000000003e7805 */ /* 0x000fc4000001ff00 */
[----:B------:R-:W-:Y:S02]  /*0cb0*/  CS2R R64, SRZ ;  /* 0x0000000000407805 */ /* 0x000fe4000001ff00 */
        /* <DEDUP_REMOVED lines=25> */
[----:B------:R-:W-:Y:S01]  /*0e50*/  CS2R R52, SRZ ;  /* 0x0000000000347805 */ /* 0x000fe2000001ff00 */
[----:B------:R-:W-:Y:S06]  /*0e60*/  @!P0 BRA `(.L_x_15) ;  /* 0x0000000000a08947 */ /* 0x000fec0003800000 */
[----:B0-----:R-:W-:-:S04]  /*0e70*/  LOP3.LUT R6, R3, 0x1, RZ, 0xfc, !PT ;  /* 0x0000000103067812 */ /* 0x001fc800078efcff */
[----:B------:R-:W-:-:S13]  /*0e80*/  ISETP.NE.AND P1, PT, R6, 0x3, PT ;  /* 0x000000030600780c */ /* 0x000fda0003f25270 */
[----:B------:R-:W-:Y:S05]  /*0e90*/  @!P1 BRA `(.L_x_16) ;  /* 0x0000000000049947 */ /* 0x000fea0003800000 */
[----:B------:R-:W-:Y:S01]  /*0ea0*/  BPT.TRAP 0x1 ;  /* 0x000000040000795c */ /* 0x000fe20000300000 */
.L_x_16:
[----:B------:R-:W0:Y:S01]  /*0eb0*/  S2UR UR5, SR_CgaCtaId ;  /* 0x00000000000579c3 */ /* 0x000e220000008800 */
[----:B------:R-:W-:Y:S01]  /*0ec0*/  SHF.L.U32 R6, RZ, 0x1f, RZ ;  /* 0x0000001fff067819 */ /* 0x000fe200000006ff */
[----:B------:R-:W-:Y:S02]  /*0ed0*/  UMOV UR4, 0x400 ;  /* 0x0000040000047882 */ /* 0x000fe40000000000 */
[----:B0-----:R-:W-:-:S12]  /*0ee0*/  ULEA UR4, UR5, UR4, 0x18 ;  /* 0x0000000405047291 */ /* 0x001fd8000f8ec03f */
.L_x_17:
[----:B0-----:R-:W-:-:S04]  /*0ef0*/  IMAD.U32 R7, RZ, RZ, UR4 ;  /* 0x00000004ff077e24 */ /* 0x001fc8000f8e00ff */
[----:B------:R0:W1:Y:S03]  /*0f00*/  SYNCS.PHASECHK.TRANS64.TRYWAIT P1, [R7+URZ+0x36000], R6 ;  /* 0x03600006070075a7 */ /* 0x000066000802017f */
[----:B-1----:R-:W-:Y:S05]  /*0f10*/  @!P1 NANOSLEEP.SYNCS 0x989680 ;  /* 0x009896800000995d */ /* 0x002fea0003900000 */
[----:B------:R-:W1:Y:S02]  /*0f20*/  @!P1 SYNCS.PHASECHK.TRANS64 P1, [R7+URZ+0x36000], R6 ;  /* 0x03600006070095a7 */ /* 0x000e64000802007f */
[----:B-1----:R-:W-:Y:S05]  /*0f30*/  @!P1 BRA `(.L_x_17) ;  /* 0xfffffffc00ec9947 */ /* 0x002fea000383ffff */
[----:B------:R-:W-:Y:S01]  /*0f40*/  UIADD3 UR5, UR4, 0x24000, URZ ;  /* 0x0002400004057890 */ /* 0x000fe2000fffe03f */
[----:B------:R-:W-:Y:S01]  /*0f50*/  WARPGROUP.ARRIVE ;  /* 0x00000000000079c5 */ /* 0x000fe20000000000 */
[----:B------:R-:W-:Y:S02]  /*0f60*/  USHF.R.U32.HI UR4, URZ, 0x4, UR4 ;  /* 0x000000043f047899 */ /* 0x000fe40008011604 */
[----:B------:R-:W-:Y:S02]  /*0f70*/  USHF.R.U32.HI UR5, URZ, 0x4, UR5 ;  /* 0x000000043f057899 */ /* 0x000fe40008011605 */
[----:B------:R-:W-:Y:S02]  /*0f80*/  ULOP3.LUT UR4, UR4, 0x3fff, URZ, 0xc0, !UPT ;  /* 0x00003fff04047892 */ /* 0x000fe4000f8ec03f */
[----:B------:R-:W-:Y:S02]  /*0f90*/  ULOP3.LUT UR5, UR5, 0x3fff, URZ, 0xc0, !UPT ;  /* 0x00003fff05057892 */ /* 0x000fe4000f8ec03f */
[----:B------:R-:W-:-:S02]  /*0fa0*/  ULOP3.LUT UR9, UR4, 0x10000, URZ, 0xfc, !UPT ;  /* 0x0001000004097892 */ /* 0x000fc4000f8efc3f */
[----:B------:R-:W-:Y:S02]  /*0fb0*/  ULOP3.LUT UR10, UR5, 0x10000, URZ, 0xfc, !UPT ;  /* 0x00010000050a7892 */ /* 0x000fe4000f8efc3f */
[----:B------:R-:W-:Y:S01]  /*0fc0*/  UIADD3 UR8, UR9, 0x100, URZ ;  /* 0x0000010009087890 */ /* 0x000fe2000fffe03f */
[----:B------:R-:W-:Y:S02]  /*0fd0*/  UMOV UR5, 0x80000020 ;  /* 0x8000002000057882 */ /* 0x000fe40000000000 */
[----:B------:R-:W-:Y:S01]  /*0fe0*/  UMOV UR4, UR9 ;  /* 0x0000000900047c82 */ /* 0x000fe20008000000 */
[----:B------:R-:W-:Y:S01]  /*0ff0*/  UMOV UR7, 0x80000020 ;  /* 0x8000002000077882 */ /* 0x000fe20000000000 */
[----:B------:R-:W-:Y:S02]  /*1000*/  UMOV UR6, UR10 ;  /* 0x0000000a00067c82 */ /* 0x000fe40008000000 */
[----:B------:R-:W-:Y:S01]  /*1010*/  HGMMA.64x64x16.F32 R56, gdesc[UR4], RZ, !UPT ;  /* 0x00e00000043879f0 */ /* 0x000fe2000c7008ff */
[----:B------:R-:W-:Y:S01]  /*1020*/  UMOV UR4, UR8 ;  /* 0x0000000800047c82 */ /* 0x000fe20008000000 */
[----:B------:R-:W-:Y:S01]  /*1030*/  UMOV UR5, 0x80000020 ;  /* 0x8000002000057882 */ /* 0x000fe20000000000 */
[----:B------:R-:W-:Y:S01]  /*1040*/  UIADD3 UR8, UR9, 0x102, URZ ;  /* 0x0000010209087890 */ /* 0x000fe2000fffe03f */
[----:B------:R-:W-:Y:S01]  /*1050*/  HGMMA.64x64x16.F32 R24, gdesc[UR4], RZ, !UPT ;  /* 0x00e00000041879f0 */ /* 0x000fe2000c7008ff */
[----:B------:R-:W-:-:S02]  /*1060*/  UIADD3 UR4, UR9, 0x2, URZ ;  /* 0x0000000209047890 */ /* 0x000fc4000fffe03f */
[----:B------:R-:W-:Y:S01]  /*1070*/  UIADD3 UR6, UR10, 0x2, URZ ;  /* 0x000000020a067890 */ /* 0x000fe2000fffe03f */
[----:B------:R-:W-:Y:S01]  /*1080*/  UMOV UR5, 0x80000020 ;  /* 0x8000002000057882 */ /* 0x000fe20000000000 */
[----:B------:R-:W-:-:S07]  /*1090*/  UMOV UR7, 0x80000020 ;  /* 0x8000002000077882 */ /* 0x000fce0000000000 */
[----:B------:R-:W-:Y:S01]  /*10a0*/  HGMMA.64x64x16.F32 R56, gdesc[UR4], R56 ;  /* 0x00e00000043879f0 */ /* 0x000fe20008700838 */
[----:B------:R-:W-:Y:S01]  /*10b0*/  UMOV UR4, UR8 ;  /* 0x0000000800047c82 */ /* 0x000fe20008000000 */
[----:B------:R-:W-:Y:S02]  /*10c0*/  UMOV UR5, 0x80000020 ;  /* 0x8000002000057882 */ /* 0x000fe40000000000 */
[----:B------:R-:W-:Y:S01]  /*10d0*/  HGMMA.64x64x16.F32 R24, gdesc[UR4], R24, gsb0 ;  /* 0x00e00000041879f0 */ /* 0x000fe20008000818 */
[----:B------:R-:W-:-:S05]  /*10e0*/  UMOV UR4, 0x1 ;  /* 0x0000000100047882 */ /* 0x000fca0000000000 */
.L_x_15:
[----:B0-----:R-:W-:-:S05]  /*10f0*/  VIMNMX R6, R5, 0x1, PT ;  /* 0x0000000105067848 */ /* 0x001fca0003fe0100 */
[----:B------:R-:W-:-:S05]  /*1100*/  IMAD.IADD R6, R5, 0x1, -R6 ;  /* 0x0000000105067824 */ /* 0x000fca00078e0a06 */
[----:B------:R-:W-:-:S13]  /*1110*/  ISETP.GE.AND P1, PT, R6, 0x1, PT ;  /* 0x000000010600780c */ /* 0x000fda0003f26270 */
[----:B------:R-:W-:Y:S05]  /*1120*/  @!P1 BRA `(.L_x_18) ;  /* 0x0000000400149947 */ /* 0x000fea0003800000 */
[----:B------:R-:W0:Y:S01]  /*1130*/  S2UR UR6, SR_CgaCtaId ;  /* 0x00000000000679c3 */ /* 0x000e220000008800 */
[----:B------:R-:W-:Y:S01]  /*1140*/  UMOV UR5, 0x400 ;  /* 0x0000040000057882 */ /* 0x000fe20000000000 */
[----:B------:R-:W-:Y:S01]  /*1150*/  LOP3.LUT R11, R3, 0x1, RZ, 0xfc, !PT ;  /* 0x00000001030b7812 */ /* 0x000fe200078efcff */
[----:B------:R-:W-:Y:S01]  /*1160*/  IMAD.MOV.U32 R10, RZ, RZ, RZ ;  /* 0x000000ffff0a7224 */ /* 0x000fe200078e00ff */
[----:B------:R-:W-:Y:S01]  /*1170*/  UISETP.NE.U32.AND UP0, UPT, UR4, URZ, UPT ;  /* 0x0000003f0400728c */ /* 0x000fe2000bf05070 */
[----:B------:R-:W-:Y:S02]  /*1180*/  IMAD.MOV.U32 R5, RZ, RZ, R6 ;  /* 0x000000ffff057224 */ /* 0x000fe400078e0006 */
[----:B------:R-:W-:Y:S01]  /*1190*/  IMAD.MOV.U32 R7, RZ, RZ, RZ ;  /* 0x000000ffff077224 */ /* 0x000fe200078e00ff */
[----:B0-----:R-:W-:-:S04]  /*11a0*/  ULEA UR14, UR6, UR5, 0x18 ;  /* 0x00000005060e7291 */ /* 0x001fc8000f8ec03f */
[----:B------:R-:W-:Y:S02]  /*11b0*/  UIADD3 UR6, UR14, 0x24000, URZ ;  /* 0x000240000e067890 */ /* 0x000fe4000fffe03f */
[----:B------:R-:W-:Y:S02]  /*11c0*/  USHF.R.U32.HI UR5, URZ, 0x4, UR14 ;  /* 0x000000043f057899 */ /* 0x000fe4000801160e */
[----:B------:R-:W-:Y:S02]  /*11d0*/  USHF.R.U32.HI UR6, URZ, 0x4, UR6 ;  /* 0x000000043f067899 */ /* 0x000fe40008011606 */
[----:B------:R-:W-:Y:S02]  /*11e0*/  ULOP3.LUT UR5, UR5, 0x3fff, URZ, 0xc0, !UPT ;  /* 0x00003fff05057892 */ /* 0x000fe4000f8ec03f */
[----:B------:R-:W-:Y:S02]  /*11f0*/  ULOP3.LUT UR6, UR6, 0x3fff, URZ, 0xc0, !UPT ;  /* 0x00003fff06067892 */ /* 0x000fe4000f8ec03f */
[----:B------:R-:W-:-:S02]  /*1200*/  ULOP3.LUT UR15, UR5, 0x10000, URZ, 0xfc, !UPT ;  /* 0x00010000050f7892 */ /* 0x000fc4000f8efc3f */
[----:B------:R-:W-:-:S12]  /*1210*/  ULOP3.LUT UR16, UR6, 0x10000, URZ, 0xfc, !UPT ;  /* 0x0001000006107892 */ /* 0x000fd8000f8efc3f */
.L_x_23:
[----:B------:R-:W-:-:S13]  /*1220*/  ISETP.NE.AND P2, PT, R11, 0x3, PT ;  /* 0x000000030b00780c */ /* 0x000fda0003f45270 */
[----:B------:R-:W-:Y:S05]  /*1230*/  @!P2 BRA `(.L_x_19) ;  /* 0x000000000004a947 */ /* 0x000fea0003800000 */
[----:B------:R-:W-:Y:S01]  /*1240*/  BPT.TRAP 0x1 ;  /* 0x000000040000795c */ /* 0x000fe20000300000 */
.L_x_19:
[----:B------:R-:W-:Y:S01]  /*1250*/  SHF.L.U32 R8, R10, 0x1f, RZ ;  /* 0x0000001f0a087819 */ /* 0x000fe200000006ff */
[----:B------:R-:W-:-:S12]  /*1260*/  ULEA UR5, UR4, UR14, 0x3 ;  /* 0x0000000e04057291 */ /* 0x000fd8000f8e183f */
.L_x_20:
[----:B0-----:R-:W-:-:S04]  /*1270*/  IMAD.U32 R9, RZ, RZ, UR5 ;  /* 0x00000005ff097e24 */ /* 0x001fc8000f8e00ff */
[----:B------:R0:W1:Y:S03]  /*1280*/  SYNCS.PHASECHK.TRANS64.TRYWAIT P1, [R9+URZ+0x36000], R8 ;  /* 0x03600008090075a7 */ /* 0x000066000802017f */
[----:B-1----:R-:W-:Y:S05]  /*1290*/  @!P1 NANOSLEEP.SYNCS 0x989680 ;  /* 0x009896800000995d */ /* 0x002fea0003900000 */
[----:B------:R-:W1:Y:S02]  /*12a0*/  @!P1 SYNCS.PHASECHK.TRANS64 P1, [R9+URZ+0x36000], R8 ;  /* 0x03600008090095a7 */ /* 0x000e64000802007f */
[----:B-1----:R-:W-:Y:S05]  /*12b0*/  @!P1 BRA `(.L_x_20) ;  /* 0xfffffffc00ec9947 */ /* 0x002fea000383ffff */
[----:B------:R-:W-:Y:S01]  /*12c0*/  ULEA UR6, UR4, UR15, 0x9 ;  /* 0x0000000f04067291 */ /* 0x000fe2000f8e483f */
[----:B------:R-:W-:Y:S01]  /*12d0*/  WARPGROUP.ARRIVE ;  /* 0x00000000000079c5 */ /* 0x000fe20000000000 */
[----:B------:R-:W-:Y:S02]  /*12e0*/  ULEA UR5, UR4, UR16, 0x8 ;  /* 0x0000001004057291 */ /* 0x000fe4000f8e403f */
[----:B------:R-:W-:Y:S01]  /*12f0*/  UIADD3 UR7, UR6, 0x100, URZ ;  /* 0x0000010006077890 */ /* 0x000fe2000fffe03f */
[----:B------:R-:W-:Y:S02]  /*1300*/  UMOV UR11, 0x80000020 ;  /* 0x80000020000b7882 */ /* 0x000fe40000000000 */
[----:B------:R-:W-:Y:S01]  /*1310*/  UMOV UR8, UR6 ;  /* 0x0000000600087c82 */ /* 0x000fe20008000000 */
[----:B------:R-:W-:Y:S01]  /*1320*/  UMOV UR9, 0x80000020 ;  /* 0x8000002000097882 */ /* 0x000fe20000000000 */
[----:B------:R-:W-:Y:S02]  /*1330*/  UMOV UR10, UR5 ;  /* 0x00000005000a7c82 */ /* 0x000fe40008000000 */
[----:B------:R-:W-:Y:S01]  /*1340*/  HGMMA.64x64x16.F32 R56, gdesc[UR8], R56, UP0 ;  /* 0x00e00000083879f0 */ /* 0x000fe2000bf00838 */
[----:B------:R-:W-:Y:S01]  /*1350*/  UMOV UR8, UR7 ;  /* 0x0000000700087c82 */ /* 0x000fe20008000000 */
[----:B------:R-:W-:-:S02]  /*1360*/  UMOV UR9, 0x80000020 ;  /* 0x8000002000097882 */ /* 0x000fc40000000000 */
[----:B------:R-:W-:Y:S01]  /*1370*/  HGMMA.64x64x16.F32 R24, gdesc[UR8], R24, UP0 ;  /* 0x00e00000081879f0 */ /* 0x000fe2000bf00818 */
[----:B------:R-:W-:Y:S02]  /*1380*/  UIADD3 UR10, UR5, 0x2, URZ ;  /* 0x00000002050a7890 */ /* 0x000fe4000fffe03f */
[----:B------:R-:W-:Y:S02]  /*1390*/  UIADD3 UR8, UR6, 0x2, URZ ;  /* 0x0000000206087890 */ /* 0x000fe4000fffe03f */
[----:B------:R-:W-:Y:S01]  /*13a0*/  UIADD3 UR6, UR6, 0x102, URZ ;  /* 0x0000010206067890 */ /* 0x000fe2000fffe03f */
[----:B------:R-:W-:Y:S01]  /*13b0*/  UMOV UR11, 0x80000020 ;  /* 0x80000020000b7882 */ /* 0x000fe20000000000 */
[----:B------:R-:W-:-:S05]  /*13c0*/  UMOV UR9, 0x80000020 ;  /* 0x8000002000097882 */ /* 0x000fca0000000000 */
[----:B------:R-:W-:Y:S01]  /*13d0*/  HGMMA.64x64x16.F32 R56, gdesc[UR8], R56 ;  /* 0x00e00000083879f0 */ /* 0x000fe20008700838 */
[----:B------:R-:W-:Y:S01]  /*13e0*/  UMOV UR8, UR6 ;  /* 0x0000000600087c82 */ /* 0x000fe20008000000 */
[----:B------:R-:W-:Y:S02]  /*13f0*/  UMOV UR9, 0x80000020 ;  /* 0x8000002000097882 */ /* 0x000fe40000000000 */
[----:B------:R-:W-:Y:S03]  /*1400*/  HGMMA.64x64x16.F32 R24, gdesc[UR8], R24, gsb0 ;  /* 0x00e00000081879f0 */ /* 0x000fe60008000818 */
[----:B------:R-:W-:Y:S02]  /*1410*/  WARPGROUP.DEPBAR.LE gsb0, 0x1 ;  /* 0x00008000000079c5 */ /* 0x000fe40000010100 */
[----:B------:R-:W-:Y:S05]  /*1420*/  @!P2 BRA `(.L_x_21) ;  /* 0x000000000004a947 */ /* 0x000fea0003800000 */
[----:B------:R-:W-:Y:S01]  /*1430*/  BPT.TRAP 0x1 ;  /* 0x000000040000795c */ /* 0x000fe20000300000 */
.L_x_21:
[----:B------:R-:W-:-:S13]  /*1440*/  ISETP.NE.AND P1, PT, R4, RZ, PT ;  /* 0x000000ff0400720c */ /* 0x000fda0003f25270 */
[----:B0-----:R-:W-:-:S05]  /*1450*/  @P1 LEA R8, R7, UR14, 0x3 ;  /* 0x0000000e07081c11 */ /* 0x001fca000f8e18ff */
[----:B------:R-:W-:-:S05]  /*1460*/  @P1 VIADD R9, R8, 0x36090 ;  /* 0x0003609008091836 */ /* 0x000fca0000000000 */
[----:B------:R-:W-:-:S04]  /*1470*/  @P1 PRMT R9, R2, 0x654, R9 ;  /* 0x0000065402091816 */ /* 0x000fc80000000009 */
[----:B------:R0:W-:Y:S01]  /*1480*/  @P1 SYNCS.ARRIVE.TRANS64.RED.A1T0 RZ, [R9+URZ], RZ ;  /* 0x000000ff09ff19a7 */ /* 0x0001e2000810043f */
[----:B------:R-:W-:-:S13]  /*1490*/  ISETP.GT.U32.AND P1, PT, R3, 0x1, PT ;  /* 0x000000010300780c */ /* 0x000fda0003f24070 */
[----:B0-----:R-:W-:Y:S05]  /*14a0*/  @P1 BRA `(.L_x_22) ;  /* 0x0000000000041947 */ /* 0x001fea0003800000 */
[----:B------:R-:W-:Y:S01]  /*14b0*/  BPT.TRAP 0x1 ;  /* 0x000000040000795c */ /* 0x000fe20000300000 */
.L_x_22:
[----:B------:R-:W-:Y:S01]  /*14c0*/  UIADD3 UR4, UR4, 0x1, URZ ;  /* 0x0000000104047890 */ /* 0x000fe2000fffe03f */
[----:B------:R-:W-:Y:S01]  /*14d0*/  ISETP.GT.AND P2, PT, R5, 0x1, PT ;  /* 0x000000010500780c */ /* 0x000fe20003f44270 */
[----:B------:R-:W-:Y:S02]  /*14e0*/  VIADD R7, R7, 0x1 ;  /* 0x0000000107077836 */ /* 0x000fe40000000000 */
[----:B------:R-:W-:Y:S01]  /*14f0*/  UISETP.NE.AND UP0, UPT, UR4, 0x12, UPT ;  /* 0x000000120400788c */ /* 0x000fe2000bf05270 */
[----:B------:R-:W-:Y:S02]  /*1500*/  VIADD R5, R5, 0xffffffff ;  /* 0xffffffff05057836 */ /* 0x000fe40000000000 */
[C---:B------:R-:W-:Y:S01]  /*1510*/  ISETP.NE.AND P1, PT, R7.reuse, 0x12, PT ;  /* 0x000000120700780c */ /* 0x040fe20003f25270 */
[----:B------:R-:W-:Y:S02]  /*1520*/  USEL UR5, URZ, 0x1, UP0 ;  /* 0x000000013f057887 */ /* 0x000fe40008000000 */
[----:B------:R-:W-:Y:S01]  /*1530*/  USEL UR4, UR4, URZ, UP0 ;  /* 0x0000003f04047287 */ /* 0x000fe20008000000 */
[----:B------:R-:W-:Y:S01]  /*1540*/  SEL R7, R7, RZ, P1 ;  /* 0x000000ff07077207 */ /* 0x000fe20000800000 */
[----:B------:R-:W-:-:S02]  /*1550*/  UPLOP3.LUT UP0, UPT, UPT, UPT, UPT, 0x80, 0x0 ;  /* 0x000000000000789c */ /* 0x000fc40003f0f070 */
[----:B------:R-:W-:Y:S01]  /*1560*/  LOP3.LUT R10, R10, UR5, RZ, 0x3c, !PT ;  /* 0x000000050a0a7c12 */ /* 0x000fe2000f8e3cff */
[----:B------:R-:W-:Y:S08]  /*1570*/  @P2 BRA `(.L_x_23) ;  /* 0xfffffffc00282947 */ /* 0x000ff0000383ffff */
.L_x_18:
[----:B------:R-:W-:Y:S02]  /*1580*/  WARPGROUP.DEPBAR.LE gsb0, 0x0 ;  /* 0x00008000000079c5 */ /* 0x000fe40000010000 */
[----:B------:R-:W-:Y:S05]  /*1590*/  @!P0 BRA `(.L_x_24) ;  /* 0x0000000000548947 */ /* 0x000fea0003800000 */
[----:B------:R-:W-:-:S04]  /*15a0*/  LOP3.LUT R5, R3, 0x1, RZ, 0xfc, !PT ;  /* 0x0000000103057812 */ /* 0x000fc800078efcff */
[----:B------:R-:W-:-:S13]  /*15b0*/  ISETP.NE.AND P0, PT, R5, 0x3, PT ;  /* 0x000000030500780c */ /* 0x000fda0003f05270 */
[----:B------:R-:W-:Y:S05]  /*15c0*/  @!P0 BRA `(.L_x_25) ;  /* 0x0000000000048947 */ /* 0x000fea0003800000 */
[----:B------:R-:W-:Y:S01]  /*15d0*/  BPT.TRAP 0x1 ;  /* 0x000000040000795c */ /* 0x000fe20000300000 */
.L_x_25:
[----:B------:R-:W-:Y:S01]  /*15e0*/  ISETP.NE.AND P0, PT, R4, RZ, PT ;  /* 0x000000ff0400720c */ /* 0x000fe20003f05270 */
[----:B------:R-:W-:Y:S01]  /*15f0*/  BSSY B0, `(.L_x_26) ;  /* 0x000000d000007945 */ /* 0x000fe20003800000 */
[----:B------:R-:W-:-:S11]  /*1600*/  ISETP.GT.U32.AND P1, PT, R3, 0x1, PT ;  /* 0x000000010300780c */ /* 0x000fd60003f24070 */
[----:B------:R-:W-:Y:S05]  /*1610*/  @!P0 BRA `(.L_x_27) ;  /* 0x0000000000288947 */ /* 0x000fea0003800000 */
[----:B------:R-:W0:Y:S01]  /*1620*/  S2R R8, SR_CgaCtaId ;  /* 0x0000000000087919 */ /* 0x000e220000008800 */
[----:B------:R-:W-:Y:S01]  /*1630*/  IMAD.WIDE.U32 R4, R6, 0x38e38e39, RZ ;  /* 0x38e38e3906047825 */ /* 0x000fe200078e00ff */
[----:B------:R-:W-:-:S04]  /*1640*/  MOV R3, 0x400 ;  /* 0x0000040000037802 */ /* 0x000fc80000000f00 */
[----:B------:R-:W-:-:S05]  /*1650*/  SHF.R.U32.HI R5, RZ, 0x2, R5 ;  /* 0x00000002ff057819 */ /* 0x000fca0000011605 */
[----:B------:R-:W-:Y:S01]  /*1660*/  IMAD R6, R5, -0x12, R6 ;  /* 0xffffffee05067824 */ /* 0x000fe200078e0206 */
[----:B0-----:R-:W-:-:S05]  /*1670*/  LEA R3, R8, R3, 0x18 ;  /* 0x0000000308037211 */ /* 0x001fca00078ec0ff */
[----:B------:R-:W-:-:S04]  /*1680*/  IMAD R6, R6, 0x8, R3 ;  /* 0x0000000806067824 */ /* 0x000fc800078e0203 */
[----:B------:R-:W-:-:S05]  /*1690*/  VIADD R3, R6, 0x36090 ;  /* 0x0003609006037836 */ /* 0x000fca0000000000 */
[----:B------:R-:W-:-:S04]  /*16a0*/  PRMT R3, R2, 0x654, R3 ;  /* 0x0000065402037816 */ /* 0x000fc80000000003 */
[----:B------:R0:W-:Y:S03]  /*16b0*/  SYNCS.ARRIVE.TRANS64.RED.A1T0 RZ, [R3+URZ], RZ ;  /* 0x000000ff03ff79a7 */ /* 0x0001e6000810043f */
.L_x_27:
[----:B------:R-:W-:Y:S05]  /*16c0*/  BSYNC B0 ;  /* 0x0000000000007941 */ /* 0x000fea0003800000 */
.L_x_26:
[----:B------:R-:W-:Y:S05]  /*16d0*/  @P1 BRA `(.L_x_24) ;  /* 0x0000000000041947 */ /* 0x000fea0003800000 */
[----:B------:R-:W-:Y:S01]  /*16e0*/  BPT.TRAP 0x1 ;  /* 0x000000040000795c */ /* 0x000fe20000300000 */
.L_x_24:
[----:B------:R-:W0:Y:S01]  /*16f0*/  S2R R2, SR_TID.X ;  /* 0x0000000000027919 */ /* 0x000e220000002100 */
[----:B------:R-:W-:Y:S01]  /*1700*/  ULDC.64 UR4, c[0x0][0x280] ;  /* 0x0000a00000047ab9 */ /* 0x000fe20000000a00 */
[----:B------:R-:W1:Y:S01]  /*1710*/  S2R R4, SR_CTAID.Y ;  /* 0x0000000000047919 */ /* 0x000e620000002600 */
[----:B------:R-:W2:Y:S01]  /*1720*/  S2R R9, SR_CTAID.X ;  /* 0x0000000000097919 */ /* 0x000ea20000002500 */
[----:B0-----:R-:W-:-:S04]  /*1730*/  SHF.R.S32.HI R3, RZ, 0x1f, R2 ;  /* 0x0000001fff037819 */ /* 0x001fc80000011402 */
[----:B------:R-:W-:Y:S01]  /*1740*/  LEA.HI R3, R3, R2, RZ, 0x7 ;  /* 0x0000000203037211 */ /* 0x000fe200078f38ff */
[----:B-1----:R-:W-:-:S03]  /*1750*/  IMAD.SHL.U32 R4, R4, 0x40, RZ ;  /* 0x0000004004047824 */ /* 0x002fc600078e00ff */
[----:B------:R-:W-:Y:S01]  /*1760*/  LOP3.LUT R3, R3, 0xffffff80, RZ, 0xc0, !PT ;  /* 0xffffff8003037812 */ /* 0x000fe200078ec0ff */
[----:B--2---:R-:W-:Y:S01]  /*1770*/  IMAD.SHL.U32 R8, R9, 0x80, RZ ;  /* 0x0000008009087824 */ /* 0x004fe200078e00ff */
[----:B------:R-:W-:-:S03]  /*1780*/  ISETP.GE.AND P0, PT, R4, UR5, PT ;  /* 0x0000000504007c0c */ /* 0x000fc6000bf06270 */
[----:B------:R-:W-:Y:S01]  /*1790*/  IMAD.IADD R10, R2, 0x1, -R3 ;  /* 0x00000001020a7824 */ /* 0x000fe200078e0a03 */
[----:B------:R-:W-:-:S04]  /*17a0*/  ISETP.GE.OR P0, PT, R8, UR4, P0 ;  /* 0x0000000408007c0c */ /* 0x000fc80008706670 */
[----:B------:R-:W-:-:S04]  /*17b0*/  SHF.R.S32.HI R7, RZ, 0x1f, R10 ;  /* 0x0000001fff077819 */ /* 0x000fc8000001140a */
[----:B------:R-:W-:-:S04]  /*17c0*/  LEA.HI R2, R7, R10, RZ, 0x2 ;  /* 0x0000000a07027211 */ /* 0x000fc800078f10ff */
[--C-:B------:R-:W-:Y:S02]  /*17d0*/  SHF.R.S32.HI R16, RZ, 0x2, R2.reuse ;  /* 0x00000002ff107819 */ /* 0x100fe40000011402 */
[----:B------:R-:W-:-:S04]  /*17e0*/  SHF.R.S32.HI R3, RZ, 0x1f, R2 ;  /* 0x0000001fff037819 */ /* 0x000fc80000011402 */
[----:B------:R-:W-:-:S04]  /*17f0*/  LEA.HI R3, R3, R16, RZ, 0x3 ;  /* 0x0000001003037211 */ /* 0x000fc800078f18ff */
[----:B------:R-:W-:Y:S01]  /*1800*/  LOP3.LUT R17, R3, 0xfffffff8, RZ, 0xc0, !PT ;  /* 0xfffffff803117812 */ /* 0x000fe200078ec0ff */
[----:B------:R-:W-:Y:S06]  /*1810*/  @P0 EXIT ;  /* 0x000000000000094d */ /* 0x000fec0003800000 */
[----:B------:R-:W-:Y:S01]  /*1820*/  LOP3.LUT R5, R2, 0x7ffffffc, RZ, 0xc0, !PT ;  /* 0x7ffffffc02057812 */ /* 0x000fe200078ec0ff */
[----:B------:R-:W-:Y:S01]  /*1830*/  IMAD.IADD R16, R16, 0x1, -R17 ;  /* 0x0000000110107824 */ /* 0x000fe200078e0a11 */
[----:B------:R-:W0:Y:S01]  /*1840*/  LDC.64 R2, c[0x0][0x658] ;  /* 0x00019600ff027b82 */ /* 0x000e220000000a00 */
[----:B------:R-:W-:Y:S02]  /*1850*/  LEA.HI R6, R7, R10, RZ, 0x5 ;  /* 0x0000000a07067211 */ /* 0x000fe400078f28ff */
[----:B------:R-:W-:Y:S01]  /*1860*/  IMAD.IADD R5, R10, 0x1, -R5 ;  /* 0x000000010a057824 */ /* 0x000fe200078e0a05 */
[----:B------:R-:W-:Y:S02]  /*1870*/  SHF.R.S32.HI R17, RZ, 0x1f, R16 ;  /* 0x0000001fff117819 */ /* 0x000fe40000011410 */
[----:B------:R-:W-:Y:S01]  /*1880*/  SHF.R.S32.HI R11, RZ, 0x5, R6 ;  /* 0x00000005ff0b7819 */ /* 0x000fe20000011406 */
[----:B------:R-:W-:Y:S01]  /*1890*/  IMAD.SHL.U32 R5, R5, 0x2, RZ ;  /* 0x0000000205057824 */ /* 0x000fe200078e00ff */
[----:B----45:R-:W-:Y:S01]  /*18a0*/  FSETP.NEU.AND P1, PT, R14, RZ, PT ;  /* 0x000000ff0e00720b */ /* 0x030fe20003f2d000 */
[----:B------:R-:W-:-:S03]  /*18b0*/  IMAD.WIDE R6, R9, 0x80, R16 ;  /* 0x0000008009067825 */ /* 0x000fc600078e0210 */
[----:B------:R-:W-:Y:S01]  /*18c0*/  SHF.R.S32.HI R9, RZ, 0x1f, R5 ;  /* 0x0000001fff097819 */ /* 0x000fe20000011405 */
[C---:B------:R-:W-:Y:S01]  /*18d0*/  IMAD R13, R11.reuse, -0x10, -R8 ;  /* 0xfffffff00b0d7824 */ /* 0x040fe200078e0a08 */
[C---:B------:R-:W-:Y:S01]  /*18e0*/  IADD3 R8, P0, R4.reuse, R5, RZ ;  /* 0x0000000504087210 */ /* 0x040fe20007f1e0ff */
[----:B------:R-:W-:Y:S01]  /*18f0*/  IMAD.WIDE R6, R11, 0x10, R6 ;  /* 0x000000100b067825 */ /* 0x000fe200078e0206 */
[----:B---3--:R-:W-:Y:S02]  /*1900*/  IADD3 R15, -R5, UR5, -R4 ;  /* 0x00000005050f7c10 */ /* 0x008fe4000fffe904 */
[----:B------:R-:W-:Y:S02]  /*1910*/  LEA.HI.X.SX32 R9, R4, R9, 0x1, P0 ;  /* 0x0000000904097211 */ /* 0x000fe400000f0eff */
[----:B------:R-:W-:Y:S02]  /*1920*/  IADD3 R16, R13, UR4, -R16 ;  /* 0x000000040d107c10 */ /* 0x000fe4000fffe810 */
[----:B------:R-:W-:Y:S01]  /*1930*/  ISETP.GT.AND P4, PT, R15, RZ, PT ;  /* 0x000000ff0f00720c */ /* 0x000fe20003f84270 */
[-C--:B0-----:R-:W-:Y:S01]  /*1940*/  IMAD R4, R7, R2.reuse, RZ ;  /* 0x0000000207047224 */ /* 0x081fe200078e02ff */
[----:B------:R-:W-:Y:S01]  /*1950*/  SHF.L.U64.HI R19, R2, 0x3, R3 ;  /* 0x0000000302137819 */ /* 0x000fe20000010203 */
[----:B------:R-:W-:Y:S01]  /*1960*/  IMAD.WIDE.U32 R10, R6, R2, R8 ;  /* 0x00000002060a7225 */ /* 0x000fe200078e0008 */
[----:B------:R-:W-:-:S02]  /*1970*/  P2R R5, PR, RZ, 0x10 ;  /* 0x00000010ff057803 */ /* 0x000fc40000000000 */
[----:B------:R-:W-:Y:S01]  /*1980*/  ISETP.GT.AND P0, PT, R16, RZ, P4 ;  /* 0x000000ff1000720c */ /* 0x000fe20002704270 */
[----:B------:R-:W-:Y:S01]  /*1990*/  IMAD R13, R6, R3, R4 ;  /* 0x00000003060d7224 */ /* 0x000fe200078e0204 */
[C---:B------:R-:W-:Y:S01]  /*19a0*/  SHF.L.U64.HI R18, R2.reuse, 0x6, R3 ;  /* 0x0000000602127819 */ /* 0x040fe20000010203 */
[C---:B------:R-:W-:Y:S02]  /*19b0*/  IMAD.SHL.U32 R20, R2.reuse, 0x8, RZ ;  /* 0x0000000802147824 */ /* 0x040fe400078e00ff */
[----:B------:R-:W-:Y:S02]  /*19c0*/  IMAD.SHL.U32 R17, R2, 0x40, RZ ;  /* 0x0000004002117824 */ /* 0x000fe400078e00ff */
[----:B------:R-:W-:Y:S01]  /*19d0*/  IMAD.IADD R13, R11, 0x1, R13 ;  /* 0x000000010b0d7824 */ /* 0x000fe200078e020d */
[----:B------:R-:W-:Y:S06]  /*19e0*/  @!P1 BRA `(.L_x_28) ;  /* 0x00000030008c9947 */ /* 0x000fec0003800000 */
[----:B------:R-:W-:Y:S01]  /*19f0*/  ULDC.64 UR6, c[0x0][0x630] ;  /* 0x00018c0000067ab9 */ /* 0x000fe20000000a00 */
[----:B------:R-:W-:Y:S01]  /*1a00*/  ULDC.64 UR8, c[0x0][0x628] ;  /* 0x00018a0000087ab9 */ /* 0x000fe20000000a00 */
[----:B------:R-:W-:Y:S01]  /*1a10*/  IMAD R21, R7, UR6, RZ ;  /* 0x0000000607157c24 */ /* 0x000fe2000f8e02ff */
[----:B------:R-:W-:Y:S01]  /*1a20*/  ULDC.64 UR4, c[0x0][0x650] ;  /* 0x0001940000047ab9 */ /* 0x000fe20000000a00 */
[----:B------:R-:W-:-:S04]  /*1a30*/  IMAD.WIDE.U32 R2, R6, UR6, R8 ;  /* 0x0000000606027c25 */ /* 0x000fc8000f8e0008 */
[----:B------:R-:W-:Y:S01]  /*1a40*/  IMAD R21, R6, UR7, R21 ;  /* 0x0000000706157c24 */ /* 0x000fe2000f8e0215 */
[----:B------:R-:W-:-:S03]  /*1a50*/  LEA R4, P1, R2, UR8, 0x1 ;  /* 0x0000000802047c11 */ /* 0x000fc6000f8208ff */
[----:B------:R-:W-:-:S05]  /*1a60*/  IMAD.IADD R3, R3, 0x1, R21 ;  /* 0x0000000103037824 */ /* 0x000fca00078e0215 */
[----:B------:R-:W-:-:S05]  /*1a70*/  LEA.HI.X R5, R2, UR9, R3, 0x1, P1 ;  /* 0x0000000902057c11 */ /* 0x000fca00088f0c03 */
[----:B------:R-:W2:Y:S01]  /*1a80*/  @P0 LDG.E.LTC128B.U16 R22, desc[UR12][R4.64] ;  /* 0x0000000c04160981 */ /* 0x000ea2000c1e1520 */
[----:B------:R-:W-:Y:S01]  /*1a90*/  ISETP.GT.AND P3, PT, R15, 0x1, PT ;  /* 0x000000010f00780c */ /* 0x000fe20003f64270 */
[----:B------:R-:W-:Y:S01]  /*1aa0*/  BSSY B0, `(.L_x_29) ;  /* 0x000000c000007945 */ /* 0x000fe20003800000 */
[----:B------:R-:W-:Y:S02]  /*1ab0*/  LEA R2, P2, R10, UR4, 0x1 ;  /* 0x000000040a027c11 */ /* 0x000fe4000f8408ff */
[----:B------:R-:W-:Y:S01]  /*1ac0*/  ISETP.GT.AND P1, PT, R16, RZ, P3 ;  /* 0x000000ff1000720c */ /* 0x000fe20001f24270 */
[----:B--2---:R-:W-:-:S05]  /*1ad0*/  HADD2.F32 R3, -RZ, R22.H0_H0 ;  /* 0x20000016ff037230 */ /* 0x004fca0000004100 */
[----:B------:R-:W-:-:S04]  /*1ae0*/  FMUL R3, R3, R14 ;  /* 0x0000000e03037220 */ /* 0x000fc80000400000 */
[----:B------:R-:W-:-:S05]  /*1af0*/  FFMA R3, R56, R0, R3 ;  /* 0x0000000038037223 */ /* 0x000fca0000000003 */
[----:B------:R-:W-:Y:S02]  /*1b00*/  F2FP.F16.F32.PACK_AB R11, RZ, R3 ;  /* 0x00000003ff0b723e */ /* 0x000fe400000000ff */
[----:B------:R-:W-:Y:S02]  /*1b10*/  P2R R3, PR, RZ, 0x8 ;  /* 0x00000008ff037803 */ /* 0x000fe40000000000 */
[----:B------:R-:W-:-:S05]  /*1b20*/  LEA.HI.X R3, R10, UR5, R13, 0x1, P2 ;  /* 0x000000050a037c11 */ /* 0x000fca00090f0c0d */
[----:B------:R0:W-:Y:S01]  /*1b30*/  @P0 STG.E.U16 desc[UR12][R2.64], R11 ;  /* 0x0000000b02000986 */ /* 0x0001e2000c10150c */
[----:B------:R-:W-:Y:S05]  /*1b40*/  @!P1 BRA `(.L_x_30) ;  /* 0x0000000000049947 */ /* 0x000fea0003800000 */
[----:B------:R1:W5:Y:S02]  /*1b50*/  LDG.E.LTC128B.U16 R22, desc[UR12][R4.64+0x2] ;  /* 0x0000020c04167981 */ /* 0x000364000c1e1520 */
.L_x_30:
[----:B------:R-:W-:Y:S05]  /*1b60*/  BSYNC B0 ;  /* 0x0000000000007941 */ /* 0x000fea0003800000 */
.L_x_29:
[----:B------:R-:W-:Y:S01]  /*1b70*/  USHF.L.U32 UR4, UR6, 0x3, URZ ;  /* 0x0000000306047899 */ /* 0x000fe2000800063f */
[----:B-----5:R-:W-:Y:S01]  /*1b80*/  HADD2.F32 R13, -RZ, R22.H0_H0 ;  /* 0x20000016ff0d7230 */ /* 0x020fe20000004100 */
[----:B------:R-:W-:Y:S01]  /*1b90*/  USHF.L.U64.HI UR5, UR6, 0x3, UR7 ;  /* 0x0000000306057899 */ /* 0x000fe20008010207 */
[----:B------:R-:W-:-:S03]  /*1ba0*/  ISETP.GT.AND P0, PT, R16, 0x8, P4 ;  /* 0x000000081000780c */ /* 0x000fc60002704270 */
[----:B------:R-:W-:Y:S02]  /*1bb0*/  IMAD.U32 R10, RZ, RZ, UR4 ;  /* 0x00000004ff0a7e24 */ /* 0x000fe4000f8e00ff */
[----:B------:R-:W-:Y:S01]  /*1bc0*/  FMUL R56, R13, R14 ;  /* 0x0000000e0d387220 */ /* 0x000fe20000400000 */
[----:B0-----:R-:W-:-:S03]  /*1bd0*/  IMAD.U32 R11, RZ, RZ, UR5 ;  /* 0x00000005ff0b7e24 */ /* 0x001fc6000f8e00ff */
[----:B------:R-:W-:Y:S01]  /*1be0*/  FFMA R56, R57, R0, R56 ;  /* 0x0000000039387223 */ /* 0x000fe20000000038 */
[----:B------:R-:W-:-:S04]  /*1bf0*/  IMAD.WIDE.U32 R12, R6, UR6, R10 ;  /* 0x00000006060c7c25 */ /* 0x000fc8000f8e000a */
[----:B------:R-:W-:Y:S02]  /*1c00*/  F2FP.F16.F32.PACK_AB R57, RZ, R56 ;  /* 0x00000038ff39723e */ /* 0x000fe400000000ff */
[----:B------:R-:W-:-:S03]  /*1c10*/  IADD3 R23, P2, R8, R12, RZ ;  /* 0x0000000c08177210 */ /* 0x000fc60007f5e0ff */
[----:B------:R0:W-:Y:S01]  /*1c20*/  @P1 STG.E.U16 desc[UR12][R2.64+0x2], R57 ;  /* 0x0000023902001986 */ /* 0x0001e2000c10150c */
[----:B------:R-:W-:Y:S02]  /*1c30*/  IADD3.X R56, R9, R21, R13, P2, !PT ;  /* 0x0000001509387210 */ /* 0x000fe400017fe40d */
[----:B------:R-:W-:-:S04]  /*1c40*/  LEA R12, P2, R23, UR8, 0x1 ;  /* 0x00000008170c7c11 */ /* 0x000fc8000f8408ff */
[----:B------:R-:W-:-:S05]  /*1c50*/  LEA.HI.X R13, R23, UR9, R56, 0x1, P2 ;  /* 0x00000009170d7c11 */ /* 0x000fca00090f0c38 */
[----:B------:R-:W2:Y:S01]  /*1c60*/  @P0 LDG.E.LTC128B.U16 R22, desc[UR12][R12.64] ;  /* 0x0000000c0c160981 */ /* 0x000ea2000c1e1520 */
[C---:B------:R-:W-:Y:S01]  /*1c70*/  IMAD.SHL.U32 R23, R20.reuse, 0x2, RZ ;  /* 0x0000000214177824 */ /* 0x040fe200078e00ff */
[----:B------:R-:W-:Y:S01]  /*1c80*/  SHF.L.U64.HI R19, R20, 0x1, R19 ;  /* 0x0000000114137819 */ /* 0x000fe20000010213 */
[----:B------:R-:W-:Y:S01]  /*1c90*/  BSSY B0, `(.L_x_31) ;  /* 0x000000b000007945 */ /* 0x000fe20003800000 */
[----:B------:R-:W-:Y:S02]  /*1ca0*/  ISETP.GT.AND P1, PT, R16, 0x8, P3 ;  /* 0x000000081000780c */ /* 0x000fe40001f24270 */
[----:B------:R-:W-:Y:S01]  /*1cb0*/  IADD3 R20, P2, R23, R2, RZ ;  /* 0x0000000217147210 */ /* 0x000fe20007f5e0ff */
[----:B--2---:R-:W-:-:S05]  /*1cc0*/  HADD2.F32 R21, -RZ, R22.H0_H0 ;  /* 0x20000016ff157230 */ /* 0x004fca0000004100 */
[----:B------:R-:W-:-:S04]  /*1cd0*/  FMUL R21, R21, R14 ;  /* 0x0000000e15157220 */ /* 0x000fc80000400000 */
[----:B------:R-:W-:-:S05]  /*1ce0*/  FFMA R21, R58, R0, R21 ;  /* 0x000000003a157223 */ /* 0x000fca0000000015 */
[----:B------:R-:W-:Y:S01]  /*1cf0*/  F2FP.F16.F32.PACK_AB R56, RZ, R21 ;  /* 0x00000015ff38723e */ /* 0x000fe200000000ff */
[----:B------:R-:W-:-:S05]  /*1d00*/  IMAD.X R21, R19, 0x1, R3, P2 ;  /* 0x0000000113157824 */ /* 0x000fca00010e0603 */
[----:B------:R0:W-:Y:S01]  /*1d10*/  @P0 STG.E.U16 desc[UR12][R20.64], R56 ;  /* 0x0000003814000986 */ /* 0x0001e2000c10150c */
[----:B------:R-:W-:Y:S05]  /*1d20*/  @!P1 BRA `(.L_x_32) ;  /* 0x0000000000049947 */ /* 0x000fea0003800000 */
[----:B------:R2:W5:Y:S02]  /*1d30*/  LDG.E.LTC128B.U16 R22, desc[UR12][R12.64+0x2] ;  /* 0x0000020c0c167981 */ /* 0x000564000c1e1520 */
.L_x_32:
[----:B------:R-:W-:Y:S05]  /*1d40*/  BSYNC B0 ;  /* 0x0000000000007941 */ /* 0x000fea0003800000 */
.L_x_31:
[----:B0----5:R-:W-:Y:S01]  /*1d50*/  HADD2.F32 R57, -RZ, R22.H0_H0 ;  /* 0x20000016ff397230 */ /* 0x021fe20000004100 */
[----:B------:R-:W-:Y:S01]  /*1d60*/  ISETP.GT.AND P3, PT, R15, 0x8, PT ;  /* 0x000000080f00780c */ /* 0x000fe20003f64270 */
[----:B------:R-:W-:Y:S03]  /*1d70*/  BSSY B0, `(.L_x_33) ;  /* 0x0000009000007945 */ /* 0x000fe60003800000 */
[----:B------:R-:W-:Y:S01]  /*1d80*/  FMUL R56, R57, R14 ;  /* 0x0000000e39387220 */ /* 0x000fe20000400000 */
[----:B------:R-:W-:Y:S02]  /*1d90*/  ISETP.GT.AND P0, PT, R16, RZ, P3 ;  /* 0x000000ff1000720c */ /* 0x000fe40001f04270 */
[----:B------:R-:W-:Y:S01]  /*1da0*/  P2R R57, PR, RZ, 0x8 ;  /* 0x00000008ff397803 */ /* 0x000fe20000000000 */
[----:B------:R-:W-:-:S05]  /*1db0*/  FFMA R56, R59, R0, R56 ;  /* 0x000000003b387223 */ /* 0x000fca0000000038 */
[----:B------:R-:W-:-:S05]  /*1dc0*/  F2FP.F16.F32.PACK_AB R56, RZ, R56 ;  /* 0x00000038ff38723e */ /* 0x000fca00000000ff */
[----:B------:R0:W-:Y:S01]  /*1dd0*/  @P1 STG.E.U16 desc[UR12][R20.64+0x2], R56 ;  /* 0x0000023814001986 */ /* 0x0001e2000c10150c */
[----:B------:R-:W-:Y:S05]  /*1de0*/  @!P0 BRA `(.L_x_34) ;  /* 0x0000000000048947 */ /* 0x000fea0003800000 */
[----:B------:R3:W5:Y:S02]  /*1df0*/  LDG.E.LTC128B.U16 R22, desc[UR12][R4.64+0x10] ;  /* 0x0000100c04167981 */ /* 0x000764000c1e1520 */
.L_x_34:
[----:B------:R-:W-:Y:S05]  /*1e00*/  BSYNC B0 ;  /* 0x0000000000007941 */ /* 0x000fea0003800000 */
.L_x_33:
[----:B-----5:R-:W-:Y:S01]  /*1e10*/  HADD2.F32 R57, -RZ, R22.H0_H0 ;  /* 0x20000016ff397230 */ /* 0x020fe20000004100 */
[----:B------:R-:W-:Y:S01]  /*1e20*/  ISETP.GT.AND P2, PT, R15, 0x9, PT ;  /* 0x000000090f00780c */ /* 0x000fe20003f44270 */
[----:B------:R-:W-:Y:S03]  /*1e30*/  BSSY B0, `(.L_x_35) ;  /* 0x0000009000007945 */ /* 0x000fe60003800000 */
[----:B------:R-:W-:Y:S01]  /*1e40*/  FMUL R57, R57, R14 ;  /* 0x0000000e39397220 */ /* 0x000fe20000400000 */
[----:B------:R-:W-:Y:S02]  /*1e50*/  ISETP.GT.AND P1, PT, R16, RZ, P2 ;  /* 0x000000ff1000720c */ /* 0x000fe40001724270 */
[----:B0-----:R-:W-:Y:S01]  /*1e60*/  P2R R56, PR, RZ, 0x4 ;  /* 0x00000004ff387803 */ /* 0x001fe20000000000 */
[----:B------:R-:W-:-:S05]  /*1e70*/  FFMA R57, R60, R0, R57 ;  /* 0x000000003c397223 */ /* 0x000fca0000000039 */
[----:B------:R-:W-:-:S05]  /*1e80*/  F2FP.F16.F32.PACK_AB R57, RZ, R57 ;  /* 0x00000039ff39723e */ /* 0x000fca00000000ff */
[----:B------:R0:W-:Y:S01]  /*1e90*/  @P0 STG.E.U16 desc[UR12][R2.64+0x10], R57 ;  /* 0x0000103902000986 */ /* 0x0001e2000c10150c */
[----:B------:R-:W-:Y:S05]  /*1ea0*/  @!P1 BRA `(.L_x_36) ;  /* 0x0000000000049947 */ /* 0x000fea0003800000 */
[----:B------:R4:W5:Y:S02]  /*1eb0*/  LDG.E.LTC128B.U16 R22, desc[UR12][R4.64+0x12] ;  /* 0x0000120c04167981 */ /* 0x000964000c1e1520 */
.L_x_36:
[----:B------:R-:W-:Y:S05]  /*1ec0*/  BSYNC B0 ;  /* 0x0000000000007941 */ /* 0x000fea0003800000 */
.L_x_35:
[----:B0----5:R-:W-:Y:S01]  /*1ed0*/  HADD2.F32 R57, -RZ, R22.H0_H0 ;  /* 0x20000016ff397230 */ /* 0x021fe20000004100 */
[----:B------:R-:W-:Y:S01]  /*1ee0*/  ISETP.GT.AND P0, PT, R16, 0x8, P3 ;  /* 0x000000081000780c */ /* 0x000fe20001f04270 */
[----:B------:R-:W-:Y:S03]  /*1ef0*/  BSSY B0, `(.L_x_37) ;  /* 0x0000007000007945 */ /* 0x000fe60003800000 */
[----:B------:R-:W-:-:S04]  /*1f00*/  FMUL R56, R57, R14 ;  /* 0x0000000e39387220 */ /* 0x000fc80000400000 */
[----:B------:R-:W-:-:S05]  /*1f10*/  FFMA R56, R61, R0, R56 ;  /* 0x000000003d387223 */ /* 0x000fca0000000038 */
[----:B------:R-:W-:-:S05]  /*1f20*/  F2FP.F16.F32.PACK_AB R56, RZ, R56 ;  /* 0x00000038ff38723e */ /* 0x000fca00000000ff */
[----:B------:R0:W-:Y:S01]  /*1f30*/  @P1 STG.E.U16 desc[UR12][R2.64+0x12], R56 ;  /* 0x0000123802001986 */ /* 0x0001e2000c10150c */
[----:B------:R-:W-:Y:S05]  /*1f40*/  @!P0 BRA `(.L_x_38) ;  /* 0x0000000000048947 */ /* 0x000fea0003800000 */
[----:B------:R0:W5:Y:S02]  /*1f50*/  LDG.E.LTC128B.U16 R22, desc[UR12][R12.64+0x10] ;  /* 0x0000100c0c167981 */ /* 0x000164000c1e1520 */
.L_x_38:
[----:B------:R-:W-:Y:S05]  /*1f60*/  BSYNC B0 ;  /* 0x0000000000007941 */ /* 0x000fea0003800000 */
.L_x_37:
[----:B-----5:R-:W-:Y:S01]  /*1f70*/  HADD2.F32 R57, -RZ, R22.H0_H0 ;  /* 0x20000016ff397230 */ /* 0x020fe20000004100 */
        /* <DEDUP_REMOVED lines=8> */
.L_x_40:
[----:B------:R-:W-:Y:S05]  /*2000*/  BSYNC B0 ;  /* 0x0000000000007941 */ /* 0x000fea0003800000 */
.L_x_39:
[----:B-----5:R-:W-:Y:S01]  /*2010*/  HADD2.F32 R59, -RZ, R22.H0_H0 ;  /* 0x20000016ff3b7230 */ /* 0x020fe20000004100 */
[----:B------:R-:W-:Y:S01]  /*2020*/  ISETP.GT.AND P3, PT, R15, 0x10, PT ;  /* 0x000000100f00780c */ /* 0x000fe20003f64270 */
[C---:B0-----:R-:W-:Y:S01]  /*2030*/  IMAD.SHL.U32 R57, R17.reuse, 0x2, RZ ;  /* 0x0000000211397824 */ /* 0x041fe200078e00ff */
[----:B------:R-:W-:Y:S01]  /*2040*/  SHF.L.U64.HI R17, R17, 0x1, R18 ;  /* 0x0000000111117819 */ /* 0x000fe20000010212 */
[----:B------:R-:W-:Y:S01]  /*2050*/  BSSY B0, `(.L_x_41) ;  /* 0x000000b000007945 */ /* 0x000fe20003800000 */
[----:B------:R-:W-:Y:S02]  /*2060*/  FMUL R56, R59, R14 ;  /* 0x0000000e3b387220 */ /* 0x000fe40000400000 */
[----:B------:R-:W-:Y:S02]  /*2070*/  IADD3 R18, P0, P2, R57, R2, R23 ;  /* 0x0000000239127210 */ /* 0x000fe40007a1e017 */
[----:B------:R-:W-:Y:S01]  /*2080*/  FFMA R56, R63, R0, R56 ;  /* 0x000000003f387223 */ /* 0x000fe20000000038 */
[----:B------:R-:W-:-:S02]  /*2090*/  P2R R23, PR, RZ, 0x8 ;  /* 0x00000008ff177803 */ /* 0x000fc40000000000 */
[----:B------:R-:W-:Y:S02]  /*20a0*/  IADD3.X R19, R17, R3, R19, P0, P2 ;  /* 0x0000000311137210 */ /* 0x000fe400007e4413 */
[----:B------:R-:W-:Y:S02]  /*20b0*/  F2FP.F16.F32.PACK_AB R56, RZ, R56 ;  /* 0x00000038ff38723e */ /* 0x000fe400000000ff */
[----:B------:R-:W-:-:S03]  /*20c0*/  ISETP.GT.AND P0, PT, R16, RZ, P3 ;  /* 0x000000ff1000720c */ /* 0x000fc60001f04270 */
[----:B------:R0:W-:Y:S10]  /*20d0*/  @P1 STG.E.U16 desc[UR12][R20.64+0x12], R56 ;  /* 0x0000123814001986 */ /* 0x0001f4000c10150c */
[----:B------:R-:W-:Y:S05]  /*20e0*/  @!P0 BRA `(.L_x_42) ;  /* 0x0000000000048947 */ /* 0x000fea0003800000 */
[----:B------:R0:W5:Y:S02]  /*20f0*/  LDG.E.LTC128B.U16 R22, desc[UR12][R4.64+0x20] ;  /* 0x0000200c04167981 */ /* 0x000164000c1e1520 */
.L_x_42:
[----:B------:R-:W-:Y:S05]  /*2100*/  BSYNC B0 ;  /* 0x0000000000007941 */ /* 0x000fea0003800000 */
.L_x_41:
[----:B-----5:R-:W-:Y:S01]  /*2110*/  HADD2.F32 R23, -RZ, R22.H0_H0 ;  /* 0x20000016ff177230 */ /* 0x020fe20000004100 */
[----:B------:R-:W-:Y:S01]  /*2120*/  ISETP.GT.AND P1, PT, R15, 0x11, PT ;  /* 0x000000110f00780c */ /* 0x000fe20003f24270 */
[----:B------:R-:W-:Y:S03]  /*2130*/  BSSY B0, `(.L_x_43) ;  /* 0x0000009000007945 */ /* 0x000fe60003800000 */
[----:B------:R-:W-:-:S04]  /*2140*/  FMUL R23, R23, R14 ;  /* 0x0000000e17177220 */ /* 0x000fc80000400000 */
[----:B------:R-:W-:-:S05]  /*2150*/  FFMA R23, R64, R0, R23 ;  /* 0x0000000040177223 */ /* 0x000fca0000000017 */
[----:B------:R-:W-:-:S05]  /*2160*/  F2FP.F16.F32.PACK_AB R23, RZ, R23 ;  /* 0x00000017ff17723e */ /* 0x000fca00000000ff */
[----:B------:R1:W-:Y:S01]  /*2170*/  @P0 STG.E.U16 desc[UR12][R2.64+0x20], R23 ;  /* 0x0000201702000986 */ /* 0x0003e2000c10150c */
[----:B------:R-:W-:Y:S02]  /*2180*/  ISETP.GT.AND P0, PT, R16, RZ, P1 ;  /* 0x000000ff1000720c */ /* 0x000fe40000f04270 */
[----:B-1----:R-:W-:-:S11]  /*2190*/  P2R R23, PR, RZ, 0x2 ;  /* 0x00000002ff177803 */ /* 0x002fd60000000000 */
[----:B------:R-:W-:Y:S05]  /*21a0*/  @!P0 BRA `(.L_x_44) ;  /* 0x0000000000048947 */ /* 0x000fea0003800000 */
[----:B------:R1:W5:Y:S02]  /*21b0*/  LDG.E.LTC128B.U16 R22, desc[UR12][R4.64+0x22] ;  /* 0x0000220c04167981 */ /* 0x000364000c1e1520 */
.L_x_44:
[----:B------:R-:W-:Y:S05]  /*21c0*/  BSYNC B0 ;  /* 0x0000000000007941 */ /* 0x000fea0003800000 */
.L_x_43:
[----:B-----5:R-:W-:Y:S01]  /*21d0*/  HADD2.F32 R23, -RZ, R22.H0_H0 ;  /* 0x20000016ff177230 */ /* 0x020fe20000004100 */
[----:B------:R-:W-:Y:S04]  /*21e0*/  BSSY B0, `(.L_x_45) ;  /* 0x0000008000007945 */ /* 0x000fe80003800000 */
[----:B0-----:R-:W-:-:S04]  /*21f0*/  FMUL R56, R23, R14 ;  /* 0x0000000e17387220 */ /* 0x001fc80000400000 */
[----:B------:R-:W-:-:S05]  /*2200*/  FFMA R56, R65, R0, R56 ;  /* 0x0000000041387223 */ /* 0x000fca0000000038 */
[----:B------:R-:W-:-:S05]  /*2210*/  F2FP.F16.F32.PACK_AB R56, RZ, R56 ;  /* 0x00000038ff38723e */ /* 0x000fca00000000ff */
[----:B------:R0:W-:Y:S01]  /*2220*/  @P0 STG.E.U16 desc[UR12][R2.64+0x22], R56 ;  /* 0x0000223802000986 */ /* 0x0001e2000c10150c */
[----:B------:R-:W-:-:S13]  /*2230*/  ISETP.GT.AND P0, PT, R16, 0x8, P3 ;  /* 0x000000081000780c */ /* 0x000fda0001f04270 */
[----:B0-----:R-:W-:Y:S05]  /*2240*/  @!P0 BRA `(.L_x_46) ;  /* 0x0000000000048947 */ /* 0x001fea0003800000 */
[----:B------:R0:W5:Y:S02]  /*2250*/  LDG.E.LTC128B.U16 R22, desc[UR12][R12.64+0x20] ;  /* 0x0000200c0c167981 */ /* 0x000164000c1e1520 */
.L_x_46:
[----:B------:R-:W-:Y:S05]  /*2260*/  BSYNC B0 ;  /* 0x0000000000007941 */ /* 0x000fea0003800000 */
.L_x_45:
[----:B-----5:R-:W-:Y:S01]  /*2270*/  HADD2.F32 R23, -RZ, R22.H0_H0 ;  /* 0x20000016ff177230 */ /* 0x020fe20000004100 */
[----:B------:R-:W-:Y:S01]  /*2280*/  BSSY B0, `(.L_x_47) ;  /* 0x000000c000007945 */ /* 0x000fe20003800000 */
[----:B------:R-:W-:-:S03]  /*2290*/  PRMT R56, R22, 0x7610, R56 ;  /* 0x0000761016387816 */ /* 0x000fc60000000038 */
[----:B------:R-:W-:-:S04]  /*22a0*/  FMUL R23, R23, R14 ;  /* 0x0000000e17177220 */ /* 0x000fc80000400000 */
[----:B------:R-:W-:-:S05]  /*22b0*/  FFMA R23, R66, R0, R23 ;  /* 0x0000000042177223 */ /* 0x000fca0000000017 */
[----:B------:R-:W-:-:S04]  /*22c0*/  F2FP.F16.F32.PACK_AB R23, RZ, R23 ;  /* 0x00000017ff17723e */ /* 0x000fc800000000ff */
[----:B------:R-:W-:-:S05]  /*22d0*/  PRMT R58, R23, 0x7610, R58 ;  /* 0x00007610173a7816 */ /* 0x000fca000000003a */
[----:B------:R0:W-:Y:S01]  /*22e0*/  @P0 STG.E.U16 desc[UR12][R20.64+0x20], R58 ;  /* 0x0000203a14000986 */ /* 0x0001e2000c10150c */
[----:B------:R-:W-:-:S05]  /*22f0*/  IADD3 R59, P0, R6, 0x40, RZ ;  /* 0x00000040063b7810 */ /* 0x000fca0007f1e0ff */
[----:B------:R-:W-:Y:S01]  /*2300*/  IMAD.X R23, RZ, RZ, R7, P0 ;  /* 0x000000ffff177224 */ /* 0x000fe200000e0607 */
[----:B------:R-:W-:-:S13]  /*2310*/  ISETP.GT.AND P0, PT, R16, 0x8, P1 ;  /* 0x000000081000780c */ /* 0x000fda0000f04270 */
[----:B0-----:R-:W-:Y:S05]  /*2320*/  @!P0 BRA `(.L_x_48) ;  /* 0x0000000000048947 */ /* 0x001fea0003800000 */
[----:B------:R0:W5:Y:S02]  /*2330*/  LDG.E.LTC128B.U16 R56, desc[UR12][R12.64+0x22] ;  /* 0x0000220c0c387981 */ /* 0x000164000c1e1520 */
.L_x_48:
[----:B------:R-:W-:Y:S05]  /*2340*/  BSYNC B0 ;  /* 0x0000000000007941 */ /* 0x000fea0003800000 */
.L_x_47:
[----:B-----5:R-:W-:Y:S01]  /*2350*/  HADD2.F32 R7, -RZ, R56.H0_H0 ;  /* 0x20000038ff077230 */ /* 0x020fe20000004100 */
[----:B------:R-:W-:Y:S01]  /*2360*/  ISETP.GT.AND P2, PT, R15, 0x18, PT ;  /* 0x000000180f00780c */ /* 0x000fe20003f44270 */
[----:B------:R-:W-:Y:S01]  /*2370*/  IMAD.WIDE.U32 R10, R59, UR6, R10 ;  /* 0x000000063b0a7c25 */ /* 0x000fe2000f8e000a */
[----:B------:R-:W-:Y:S03]  /*2380*/  BSSY B0, `(.L_x_49) ;  /* 0x0000014000007945 */ /* 0x000fe60003800000 */
[----:B------:R-:W-:-:S04]  /*2390*/  FMUL R6, R7, R14 ;  /* 0x0000000e07067220 */ /* 0x000fc80000400000 */
[----:B------:R-:W-:-:S05]  /*23a0*/  FFMA R6, R67, R0, R6 ;  /* 0x0000000043067223 */ /* 0x000fca0000000006 */
[----:B------:R-:W-:Y:S01]  /*23b0*/  F2FP.F16.F32.PACK_AB R7, RZ, R6 ;  /* 0x00000006ff07723e */ /* 0x000fe200000000ff */
[----:B------:R-:W-:Y:S02]  /*23c0*/  IMAD R6, R23, UR6, RZ ;  /* 0x0000000617067c24 */ /* 0x000fe4000f8e02ff */
[----:B------:R-:W-:Y:S01]  /*23d0*/  IMAD.WIDE.U32 R22, R59, UR6, R8 ;  /* 0x000000063b167c25 */ /* 0x000fe2000f8e0008 */
[----:B------:R-:W-:-:S03]  /*23e0*/  PRMT R58, R7, 0x7610, R58 ;  /* 0x00007610073a7816 */ /* 0x000fc6000000003a */
[----:B------:R-:W-:Y:S02]  /*23f0*/  IMAD R61, R59, UR7, R6 ;  /* 0x000000073b3d7c24 */ /* 0x000fe4000f8e0206 */
[----:B------:R0:W-:Y:S01]  /*2400*/  @P0 STG.E.U16 desc[UR12][R20.64+0x22], R58 ;  /* 0x0000223a14000986 */ /* 0x0001e2000c10150c */
[----:B------:R-:W-:Y:S01]  /*2410*/  LEA R6, P0, R22, UR8, 0x1 ;  /* 0x0000000816067c11 */ /* 0x000fe2000f8008ff */
[----:B------:R-:W-:-:S05]  /*2420*/  IMAD.IADD R7, R23, 0x1, R61 ;  /* 0x0000000117077824 */ /* 0x000fca00078e023d */
[----:B------:R-:W-:Y:S02]  /*2430*/  LEA.HI.X R7, R22, UR9, R7, 0x1, P0 ;  /* 0x0000000916077c11 */ /* 0x000fe400080f0c07 */
[----:B------:R-:W-:-:S04]  /*2440*/  IADD3 R10, P0, R8, R10, RZ ;  /* 0x0000000a080a7210 */ /* 0x000fc80007f1e0ff */
[----:B------:R-:W-:Y:S02]  /*2450*/  IADD3.X R9, R9, R61, R11, P0, !PT ;  /* 0x0000003d09097210 */ /* 0x000fe400007fe40b */
[----:B------:R-:W-:-:S04]  /*2460*/  LEA R8, P0, R10, UR8, 0x1 ;  /* 0x000000080a087c11 */ /* 0x000fc8000f8008ff */
[----:B------:R-:W-:Y:S02]  /*2470*/  LEA.HI.X R9, R10, UR9, R9, 0x1, P0 ;  /* 0x000000090a097c11 */ /* 0x000fe400080f0c09 */
[----:B------:R-:W-:Y:S02]  /*2480*/  ISETP.GT.AND P0, PT, R16, RZ, P2 ;  /* 0x000000ff1000720c */ /* 0x000fe40001704270 */
[----:B------:R-:W-:-:S11]  /*2490*/  P2R R10, PR, RZ, 0x4 ;  /* 0x00000004ff0a7803 */ /* 0x000fd60000000000 */
[----:B0-----:R-:W-:Y:S05]  /*24a0*/  @!P0 BRA `(.L_x_50) ;  /* 0x0000000000048947 */ /* 0x001fea0003800000 */
[----:B------:R0:W5:Y:S02]  /*24b0*/  LDG.E.LTC128B.U16 R56, desc[UR12][R4.64+0x30] ;  /* 0x0000300c04387981 */ /* 0x000164000c1e1520 */
.L_x_50:
[----:B------:R-:W-:Y:S05]  /*24c0*/  BSYNC B0 ;  /* 0x0000000000007941 */ /* 0x000fea0003800000 */
.L_x_49:
[----:B-----5:R-:W-:Y:S01]  /*24d0*/  HADD2.F32 R11, -RZ, R56.H0_H0 ;  /* 0x20000038ff0b7230 */ /* 0x020fe20000004100 */
[----:B------:R-:W-:Y:S01]  /*24e0*/  ISETP.GT.AND P1, PT, R15, 0x19, PT ;  /* 0x000000190f00780c */ /* 0x000fe20003f24270 */
[----:B------:R-:W-:Y:S03]  /*24f0*/  BSSY B0, `(.L_x_51) ;  /* 0x0000009000007945 */ /* 0x000fe60003800000 */
[----:B------:R-:W-:Y:S01]  /*2500*/  FMUL R11, R11, R14 ;  /* 0x0000000e0b0b7220 */ /* 0x000fe20000400000 */
[----:B------:R-:W-:-:S03]  /*2510*/  P2R R10, PR, RZ, 0x2 ;  /* 0x00000002ff0a7803 */ /* 0x000fc60000000000 */
[----:B------:R-:W-:-:S05]  /*2520*/  FFMA R11, R68, R0, R11 ;  /* 0x00000000440b7223 */ /* 0x000fca000000000b */
[----:B------:R-:W-:-:S05]  /*2530*/  F2FP.F16.F32.PACK_AB R11, RZ, R11 ;  /* 0x0000000bff0b723e */ /* 0x000fca00000000ff */
[----:B------:R0:W-:Y:S01]  /*2540*/  @P0 STG.E.U16 desc[UR12][R2.64+0x30], R11 ;  /* 0x0000300b02000986 */ /* 0x0001e2000c10150c */
[----:B------:R-:W-:-:S13]  /*2550*/  ISETP.GT.AND P0, PT, R16, RZ, P1 ;  /* 0x000000ff1000720c */ /* 0x000fda0000f04270 */
[----:B0-----:R-:W-:Y:S05]  /*2560*/  @!P0 BRA `(.L_x_52) ;  /* 0x0000000000048947 */ /* 0x001fea0003800000 */
[----:B------:R0:W5:Y:S02]  /*2570*/  LDG.E.LTC128B.U16 R56, desc[UR12][R4.64+0x32] ;  /* 0x0000320c04387981 */ /* 0x000164000c1e1520 */
.L_x_52:
[----:B------:R-:W-:Y:S05]  /*2580*/  BSYNC B0 ;  /* 0x0000000000007941 */ /* 0x000fea0003800000 */
.L_x_51:
[----:B-----5:R-:W-:Y:S01]  /*2590*/  HADD2.F32 R11, -RZ, R56.H0_H0 ;  /* 0x20000038ff0b7230 */ /* 0x020fe20000004100 */
[----:B------:R-:W-:Y:S04]  /*25a0*/  BSSY B0, `(.L_x_53) ;  /* 0x0000008000007945 */ /* 0x000fe80003800000 */
[----:B------:R-:W-:-:S04]  /*25b0*/  FMUL R10, R11, R14 ;  /* 0x0000000e0b0a7220 */ /* 0x000fc80000400000 */
[----:B------:R-:W-:-:S05]  /*25c0*/  FFMA R10, R69, R0, R10 ;  /* 0x00000000450a7223 */ /* 0x000fca000000000a */
[----:B------:R-:W-:-:S05]  /*25d0*/  F2FP.F16.F32.PACK_AB R10, RZ, R10 ;  /* 0x0000000aff0a723e */ /* 0x000fca00000000ff */
[----:B------:R0:W-:Y:S01]  /*25e0*/  @P0 STG.E.U16 desc[UR12][R2.64+0x32], R10 ;  /* 0x0000320a02000986 */ /* 0x0001e2000c10150c */
[----:B------:R-:W-:-:S13]  /*25f0*/  ISETP.GT.AND P0, PT, R16, 0x8, P2 ;  /* 0x000000081000780c */ /* 0x000fda0001704270 */
[----:B0-----:R-:W-:Y:S05]  /*2600*/  @!P0 BRA `(.L_x_54) ;  /* 0x0000000000048947 */ /* 0x001fea0003800000 */
[----:B------:R0:W5:Y:S02]  /*2610*/  LDG.E.LTC128B.U16 R56, desc[UR12][R12.64+0x30] ;  /* 0x0000300c0c387981 */ /* 0x000164000c1e1520 */
.L_x_54:
[----:B------:R-:W-:Y:S05]  /*2620*/  BSYNC B0 ;  /* 0x0000000000007941 */ /* 0x000fea0003800000 */
.L_x_53:
        /* <DEDUP_REMOVED lines=9> */
.L_x_56:
[----:B------:R-:W-:Y:S05]  /*26c0*/  BSYNC B0 ;  /* 0x0000000000007941 */ /* 0x000fea0003800000 */
.L_x_55:
        /* <DEDUP_REMOVED lines=11> */
.L_x_58:
[----:B------:R-:W-:Y:S05]  /*2780*/  BSYNC B0 ;  /* 0x0000000000007941 */ /* 0x000fea0003800000 */
.L_x_57:
        /* <DEDUP_REMOVED lines=11> */
.L_x_60:
[----:B------:R-:W-:Y:S05]  /*2840*/  BSYNC B0 ;  /* 0x0000000000007941 */ /* 0x000fea0003800000 */
.L_x_59:
        /* <DEDUP_REMOVED lines=9> */
.L_x_62:
[----:B------:R-:W-:Y:S05]  /*28e0*/  BSYNC B0 ;  /* 0x0000000000007941 */ /* 0x000fea0003800000 */
.L_x_61:
        /* <DEDUP_REMOVED lines=9> */
.L_x_64:
[----:B------:R-:W-:Y:S05]  /*2980*/  BSYNC B0 ;  /* 0x0000000000007941 */ /* 0x000fea0003800000 */
.L_x_63:
        /* <DEDUP_REMOVED lines=11> */
.L_x_66:
[----:B------:R-:W-:Y:S05]  /*2a40*/  BSYNC B0 ;  /* 0x0000000000007941 */ /* 0x000fea0003800000 */
.L_x_65:
[----:B-----5:R-:W-:Y:S01]  /*2a50*/  HADD2.F32 R11, -RZ, R56.H0_H0 ;  /* 0x20000038ff0b7230 */ /* 0x020fe20000004100 */
[----:B------:R-:W-:Y:S01]  /*2a60*/  ISETP.GT.AND P4, PT, R15, 0x29, PT ;  /* 0x000000290f00780c */ /* 0x000fe20003f84270 */
[----:B------:R-:W-:Y:S03]  /*2a70*/  BSSY B0, `(.L_x_67) ;  /* 0x0000008000007945 */ /* 0x000fe60003800000 */
[----:B------:R-:W-:-:S04]  /*2a80*/  FMUL R11, R11, R14 ;  /* 0x0000000e0b0b7220 */ /* 0x000fc80000400000 */
[----:B------:R-:W-:-:S05]  /*2a90*/  FFMA R11, R76, R0, R11 ;  /* 0x000000004c0b7223 */ /* 0x000fca000000000b */
[----:B------:R-:W-:-:S05]  /*2aa0*/  F2FP.F16.F32.PACK_AB R11, RZ, R11 ;  /* 0x0000000bff0b723e */ /* 0x000fca00000000ff */
[----:B------:R0:W-:Y:S01]  /*2ab0*/  @P0 STG.E.U16 desc[UR12][R2.64+0x50], R11 ;  /* 0x0000500b02000986 */ /* 0x0001e2000c10150c */
[----:B------:R-:W-:-:S13]  /*2ac0*/  ISETP.GT.AND P0, PT, R16, RZ, P4 ;  /* 0x000000ff1000720c */ /* 0x000fda0002704270 */
[----:B0-----:R-:W-:Y:S05]  /*2ad0*/  @!P0 BRA `(.L_x_68) ;  /* 0x0000000000048947 */ /* 0x001fea0003800000 */
[----:B------:R0:W5:Y:S02]  /*2ae0*/  LDG.E.LTC128B.U16 R56, desc[UR12][R4.64+0x52] ;  /* 0x0000520c04387981 */ /* 0x000164000c1e1520 */
.L_x_68:
[----:B------:R-:W-:Y:S05]  /*2af0*/  BSYNC B0 ;  /* 0x0000000000007941 */ /* 0x000fea0003800000 */
.L_x_67:
        /* <DEDUP_REMOVED lines=9> */
.L_x_70:
[----:B------:R-:W-:Y:S05]  /*2b90*/  BSYNC B0 ;  /* 0x0000000000007941 */ /* 0x000fea0003800000 */
.L_x_69:
        /* <DEDUP_REMOVED lines=9> */
.L_x_72:
[----:B------:R-:W-:Y:S05]  /*2c30*/  BSYNC B0 ;  /* 0x0000000000007941 */ /* 0x000fea0003800000 */
.L_x_71:
        /* <DEDUP_REMOVED lines=10> */
.L_x_74:
[----:B------:R-:W-:Y:S05]  /*2ce0*/  BSYNC B0 ;  /* 0x0000000000007941 */ /* 0x000fea0003800000 */
.L_x_73:
        /* <DEDUP_REMOVED lines=10> */
.L_x_76:
[----:B------:R-:W-:Y:S05]  /*2d90*/  BSYNC B0 ;  /* 0x0000000000007941 */ /* 0x000fea0003800000 */
.L_x_75:
        /* <DEDUP_REMOVED lines=9> */
.L_x_78:
[----:B------:R-:W-:Y:S05]  /*2e30*/  BSYNC B0 ;  /* 0x0000000000007941 */ /* 0x000fea0003800000 */
.L_x_77:
        /* <DEDUP_REMOVED lines=9> */
.L_x_80:
[----:B------:R-:W-:Y:S05]  /*2ed0*/  BSYNC B0 ;  /* 0x0000000000007941 */ /* 0x000fea0003800000 */
.L_x_79:
        /* <DEDUP_REMOVED lines=10> */
.L_x_82:
[----:B------:R-:W-:Y:S05]  /*2f80*/  BSYNC B0 ;  /* 0x0000000000007941 */ /* 0x000fea0003800000 */
.L_x_81:
[----:B-----5:R-:W-:Y:S01]  /*2f90*/  HADD2.F32 R11, -RZ, R56.H0_H0 ;  /* 0x20000038ff0b7230 */ /* 0x020fe20000004100 */
[----:B------:R-:W-:Y:S04]  /*2fa0*/  BSSY B0, `(.L_x_83) ;  /* 0x000000d000007945 */ /* 0x000fe80003800000 */
[----:B------:R-:W-:-:S04]  /*2fb0*/  FMUL R11, R11, R14 ;  /* 0x0000000e0b0b7220 */ /* 0x000fc80000400000 */
[----:B------:R-:W-:-:S05]  /*2fc0*/  FFMA R11, R84, R0, R11 ;  /* 0x00000000540b7223 */ /* 0x000fca000000000b */
[----:B------:R-:W-:-:S05]  /*2fd0*/  F2FP.F16.F32.PACK_AB R11, RZ, R11 ;  /* 0x0000000bff0b723e */ /* 0x000fca00000000ff */
[----:B------:R1:W-:Y:S01]  /*2fe0*/  @P0 STG.E.U16 desc[UR12][R2.64+0x70], R11 ;  /* 0x0000700b02000986 */ /* 0x0003e2000c10150c */
[----:B------:R-:W-:-:S05]  /*2ff0*/  IADD3 R22, P0, R57, R20, RZ ;  /* 0x0000001439167210 */ /* 0x000fca0007f1e0ff */
[----:B------:R-:W-:Y:S01]  /*3000*/  IMAD.X R23, R17, 0x1, R21, P0 ;  /* 0x0000000111177824 */ /* 0x000fe200000e0615 */
[----:B------:R-:W-:-:S05]  /*3010*/  IADD3 R10, P0, R57, R2, RZ ;  /* 0x00000002390a7210 */ /* 0x000fca0007f1e0ff */
[----:B-1----:R-:W-:Y:S01]  /*3020*/  IMAD.X R11, R17, 0x1, R3, P0 ;  /* 0x00000001110b7824 */ /* 0x002fe200000e0603 */
[----:B------:R-:W-:-:S04]  /*3030*/  ISETP.GT.AND P0, PT, R15, 0x39, PT ;  /* 0x000000390f00780c */ /* 0x000fc80003f04270 */
[----:B------:R-:W-:-:S13]  /*3040*/  ISETP.GT.AND P5, PT, R16, RZ, P0 ;  /* 0x000000ff1000720c */ /* 0x000fda00007a4270 */
[----:B------:R-:W-:Y:S05]  /*3050*/  @!P5 BRA `(.L_x_84) ;  /* 0x000000000004d947 */ /* 0x000fea0003800000 */
[----:B------:R1:W5:Y:S02]  /*3060*/  LDG.E.LTC128B.U16 R56, desc[UR12][R4.64+0x72] ;  /* 0x0000720c04387981 */ /* 0x000364000c1e1520 */
.L_x_84:
[----:B------:R-:W-:Y:S05]  /*3070*/  BSYNC B0 ;  /* 0x0000000000007941 */ /* 0x000fea0003800000 */
.L_x_83:
[----:B01-345:R-:W-:Y:S01]  /*3080*/  HADD2.F32 R5, -RZ, R56.H0_H0 ;  /* 0x20000038ff057230 */ /* 0x03bfe20000004100 */
        /* <DEDUP_REMOVED lines=8> */
.L_x_86:
[----:B------:R-:W-:Y:S05]  /*3110*/  BSYNC B0 ;  /* 0x0000000000007941 */ /* 0x000fea0003800000 */
.L_x_85:
[----:B-----5:R-:W-:Y:S01]  /*3120*/  HADD2.F32 R3, -RZ, R56.H0_H0 ;  /* 0x20000038ff037230 */ /* 0x020fe20000004100 */
[----:B------:R-:W-:Y:S04]  /*3130*/  BSSY B0, `(.L_x_87) ;  /* 0x0000008000007945 */ /* 0x000fe80003800000 */
[----:B------:R-:W-:-:S04]  /*3140*/  FMUL R3, R3, R14 ;  /* 0x0000000e03037220 */ /* 0x000fc80000400000 */
[----:B------:R-:W-:-:S05]  /*3150*/  FFMA R3, R86, R0, R3 ;  /* 0x0000000056037223 */ /* 0x000fca0000000003 */
[----:B------:R-:W-:-:S05]  /*3160*/  F2FP.F16.F32.PACK_AB R3, RZ, R3 ;  /* 0x00000003ff03723e */ /* 0x000fca00000000ff */
[----:B------:R1:W-:Y:S01]  /*3170*/  @P5 STG.E.U16 desc[UR12][R20.64+0x70], R3 ;  /* 0x0000700314005986 */ /* 0x0003e2000c10150c */
[----:B------:R-:W-:-:S13]  /*3180*/  ISETP.GT.AND P5, PT, R16, 0x8, P0 ;  /* 0x000000081000780c */ /* 0x000fda00007a4270 */
[----:B-1----:R-:W-:Y:S05]  /*3190*/  @!P5 BRA `(.L_x_88) ;  /* 0x000000000004d947 */ /* 0x002fea0003800000 */
[----:B------:R1:W5:Y:S02]  /*31a0*/  LDG.E.LTC128B.U16 R56, desc[UR12][R12.64+0x72] ;  /* 0x0000720c0c387981 */ /* 0x000364000c1e1520 */
.L_x_88:
[----:B------:R-:W-:Y:S05]  /*31b0*/  BSYNC B0 ;  /* 0x0000000000007941 */ /* 0x000fea0003800000 */
.L_x_87:
[----:B-----5:R-:W-:-:S05]  /*31c0*/  HADD2.F32 R3, -RZ, R56.H0_H0 ;  /* 0x20000038ff037230 */ /* 0x020fca0000004100 */
[----:B------:R-:W-:-:S04]  /*31d0*/  FMUL R2, R3, R14 ;  /* 0x0000000e03027220 */ /* 0x000fc80000400000 */
[----:B------:R-:W-:-:S05]  /*31e0*/  FFMA R2, R87, R0, R2 ;  /* 0x0000000057027223 */ /* 0x000fca0000000002 */
[----:B------:R-:W-:-:S05]  /*31f0*/  F2FP.F16.F32.PACK_AB R2, RZ, R2 ;  /* 0x00000002ff02723e */ /* 0x000fca00000000ff */
[----:B------:R3:W-:Y:S01]  /*3200*/  @P5 STG.E.U16 desc[UR12][R20.64+0x72], R2 ;  /* 0x0000720214005986 */ /* 0x0007e2000c10150c */
[----:B------:R-:W-:-:S04]  /*3210*/  ISETP.GT.AND P5, PT, R15, RZ, PT ;  /* 0x000000ff0f00720c */ /* 0x000fc80003fa4270 */
[----:B------:R-:W-:-:S13]  /*3220*/  ISETP.GT.AND P5, PT, R16, 0x40, P5 ;  /* 0x000000401000780c */ /* 0x000fda0002fa4270 */
[----:B------:R-:W4:Y:S01]  /*3230*/  @P5 LDG.E.LTC128B.U16 R56, desc[UR12][R6.64] ;  /* 0x0000000c06385981 */ /* 0x000f22000c1e1520 */
[----:B------:R-:W-:Y:S01]  /*3240*/  BSSY B0, `(.L_x_89) ;  /* 0x000000a000007945 */ /* 0x000fe20003800000 */
[----:B----4-:R-:W-:-:S05]  /*3250*/  HADD2.F32 R3, -RZ, R56.H0_H0 ;  /* 0x20000038ff037230 */ /* 0x010fca0000004100 */
[----:B------:R-:W-:-:S04]  /*3260*/  FMUL R3, R3, R14 ;  /* 0x0000000e03037220 */ /* 0x000fc80000400000 */
[----:B------:R-:W-:-:S05]  /*3270*/  FFMA R3, R24, R0, R3 ;  /* 0x0000000018037223 */ /* 0x000fca0000000003 */
[----:B------:R-:W-:-:S05]  /*3280*/  F2FP.F16.F32.PACK_AB R3, RZ, R3 ;  /* 0x00000003ff03723e */ /* 0x000fca00000000ff */
[----:B------:R3:W-:Y:S01]  /*3290*/  @P5 STG.E.U16 desc[UR12][R10.64], R3 ;  /* 0x000000030a005986 */ /* 0x0007e2000c10150c */
[----:B------:R-:W-:-:S04]  /*32a0*/  ISETP.GT.AND P5, PT, R15, 0x1, PT ;  /* 0x000000010f00780c */ /* 0x000fc80003fa4270 */
[----:B------:R-:W-:-:S13]  /*32b0*/  ISETP.GT.AND P5, PT, R16, 0x40, P5 ;  /* 0x000000401000780c */ /* 0x000fda0002fa4270 */
[----:B---3--:R-:W-:Y:S05]  /*32c0*/  @!P5 BRA `(.L_x_90) ;  /* 0x000000000004d947 */ /* 0x008fea0003800000 */
[----:B------:R3:W5:Y:S02]  /*32d0*/  LDG.E.LTC128B.U16 R56, desc[UR12][R6.64+0x2] ;  /* 0x0000020c06387981 */ /* 0x000764000c1e1520 */
.L_x_90:
[----:B------:R-:W-:Y:S05]  /*32e0*/  BSYNC B0 ;  /* 0x0000000000007941 */ /* 0x000fea0003800000 */
.L_x_89:
[----:B-----5:R-:W-:Y:S01]  /*32f0*/  HADD2.F32 R3, -RZ, R56.H0_H0 ;  /* 0x20000038ff037230 */ /* 0x020fe20000004100 */
[----:B------:R-:W-:Y:S04]  /*3300*/  BSSY B0, `(.L_x_91) ;  /* 0x000000c000007945 */ /* 0x000fe80003800000 */
[----:B------:R-:W-:Y:S01]  /*3310*/  FMUL R2, R3, R14 ;  /* 0x0000000e03027220 */ /* 0x000fe20000400000 */
[----:B------:R-:W-:-:S03]  /*3320*/  @P5 IMAD.MOV.U32 R3, RZ, RZ, R11 ;  /* 0x000000ffff035224 */ /* 0x000fc600078e000b */
[----:B------:R-:W-:-:S05]  /*3330*/  FFMA R2, R25, R0, R2 ;  /* 0x0000000019027223 */ /* 0x000fca0000000002 */
[----:B------:R-:W-:-:S04]  /*3340*/  F2FP.F16.F32.PACK_AB R2, RZ, R2 ;  /* 0x00000002ff02723e */ /* 0x000fc800000000ff */
[----:B------:R-:W-:Y:S01]  /*3350*/  PRMT R4, R2, 0x7610, R4 ;  /* 0x0000761002047816 */ /* 0x000fe20000000004 */
[----:B------:R-:W-:-:S05]  /*3360*/  @P5 IMAD.MOV.U32 R2, RZ, RZ, R10 ;  /* 0x000000ffff025224 */ /* 0x000fca00078e000a */
[----:B------:R4:W-:Y:S01]  /*3370*/  @P5 STG.E.U16 desc[UR12][R2.64+0x2], R4 ;  /* 0x0000020402005986 */ /* 0x0009e2000c10150c */
[----:B------:R-:W-:-:S04]  /*3380*/  ISETP.GT.AND P5, PT, R15, RZ, PT ;  /* 0x000000ff0f00720c */ /* 0x000fc80003fa4270 */
[----:B------:R-:W-:-:S13]  /*3390*/  ISETP.GT.AND P5, PT, R16, 0x48, P5 ;  /* 0x000000481000780c */ /* 0x000fda0002fa4270 */
[----:B----4-:R-:W-:Y:S05]  /*33a0*/  @!P5 BRA `(.L_x_92) ;  /* 0x000000000004d947 */ /* 0x010fea0003800000 */
[----:B------:R4:W5:Y:S02]  /*33b0*/  LDG.E.LTC128B.U16 R56, desc[UR12][R8.64] ;  /* 0x0000000c08387981 */ /* 0x000964000c1e1520 */
.L_x_92:
[----:B------:R-:W-:Y:S05]  /*33c0*/  BSYNC B0 ;  /* 0x0000000000007941 */ /* 0x000fea0003800000 */
.L_x_91:
[----:B-----5:R-:W-:Y:S01]  /*33d0*/  HADD2.F32 R3, -RZ, R56.H0_H0 ;  /* 0x20000038ff037230 */ /* 0x020fe20000004100 */
[----:B------:R-:W-:Y:S04]  /*33e0*/  BSSY B0, `(.L_x_93) ;  /* 0x0000009000007945 */ /* 0x000fe80003800000 */
[----:B------:R-:W-:-:S04]  /*33f0*/  FMUL R3, R3, R14 ;  /* 0x0000000e03037220 */ /* 0x000fc80000400000 */
[----:B------:R-:W-:-:S05]  /*3400*/  FFMA R3, R26, R0, R3 ;  /* 0x000000001a037223 */ /* 0x000fca0000000003 */
[----:B------:R-:W-:-:S05]  /*3410*/  F2FP.F16.F32.PACK_AB R3, RZ, R3 ;  /* 0x00000003ff03723e */ /* 0x000fca00000000ff */
[----:B------:R0:W-:Y:S01]  /*3420*/  @P5 STG.E.U16 desc[UR12][R22.64], R3 ;  /* 0x0000000316005986 */ /* 0x0001e2000c10150c */
[----:B------:R-:W-:-:S04]  /*3430*/  ISETP.GT.AND P5, PT, R15, 0x1, PT ;  /* 0x000000010f00780c */ /* 0x000fc80003fa4270 */
[----:B------:R-:W-:-:S13]  /*3440*/  ISETP.GT.AND P5, PT, R16, 0x48, P5 ;  /* 0x000000481000780c */ /* 0x000fda0002fa4270 */
[----:B0-----:R-:W-:Y:S05]  /*3450*/  @!P5 BRA `(.L_x_94) ;  /* 0x000000000004d947 */ /* 0x001fea0003800000 */
[----:B------:R0:W5:Y:S02]  /*3460*/  LDG.E.LTC128B.U16 R56, desc[UR12][R8.64+0x2] ;  /* 0x0000020c08387981 */ /* 0x000164000c1e1520 */
.L_x_94:
[----:B------:R-:W-:Y:S05]  /*3470*/  BSYNC B0 ;  /* 0x0000000000007941 */ /* 0x000fea0003800000 */
.L_x_93:
        /* <DEDUP_REMOVED lines=10> */
.L_x_96:
[----:B------:R-:W-:Y:S05]  /*3520*/  BSYNC B0 ;  /* 0x0000000000007941 */ /* 0x000fea0003800000 */
.L_x_95:
[----:B-----5:R-:W-:Y:S01]  /*3530*/  HADD2.F32 R3, -RZ, R56.H0_H0 ;  /* 0x20000038ff037230 */ /* 0x020fe20000004100 */
[----:B------:R-:W-:Y:S01]  /*3540*/  BSSY B0, `(.L_x_97) ;  /* 0x000000c000007945 */ /* 0x000fe20003800000 */
[----:B------:R-:W-:-:S03]  /*3550*/  @P5 IMAD.MOV.U32 R2, RZ, RZ, R10 ;  /* 0x000000ffff025224 */ /* 0x000fc600078e000a */
[----:B------:R-:W-:-:S04]  /*3560*/  FMUL R3, R3, R14 ;  /* 0x0000000e03037220 */ /* 0x000fc80000400000 */
[----:B------:R-:W-:-:S05]  /*3570*/  FFMA R3, R28, R0, R3 ;  /* 0x000000001c037223 */ /* 0x000fca0000000003 */
[----:B------:R-:W-:-:S04]  /*3580*/  F2FP.F16.F32.PACK_AB R3, RZ, R3 ;  /* 0x00000003ff03723e */ /* 0x000fc800000000ff */
[----:B------:R-:W-:Y:S01]  /*3590*/  PRMT R4, R3, 0x7610, R4 ;  /* 0x0000761003047816 */ /* 0x000fe20000000004 */
[----:B------:R-:W-:-:S05]  /*35a0*/  @P5 IMAD.MOV.U32 R3, RZ, RZ, R11 ;  /* 0x000000ffff035224 */ /* 0x000fca00078e000b */
[----:B------:R0:W-:Y:S01]  /*35b0*/  @P5 STG.E.U16 desc[UR12][R2.64+0x10], R4 ;  /* 0x0000100402005986 */ /* 0x0001e2000c10150c */
[----:B------:R-:W-:-:S04]  /*35c0*/  ISETP.GT.AND P5, PT, R15, 0x9, PT ;  /* 0x000000090f00780c */ /* 0x000fc80003fa4270 */
[----:B------:R-:W-:-:S13]  /*35d0*/  ISETP.GT.AND P5, PT, R16, 0x40, P5 ;  /* 0x000000401000780c */ /* 0x000fda0002fa4270 */
[----:B0-----:R-:W-:Y:S05]  /*35e0*/  @!P5 BRA `(.L_x_98) ;  /* 0x000000000004d947 */ /* 0x001fea0003800000 */
[----:B------:R0:W5:Y:S02]  /*35f0*/  LDG.E.LTC128B.U16 R56, desc[UR12][R6.64+0x12] ;  /* 0x0000120c06387981 */ /* 0x000164000c1e1520 */
.L_x_98:
[----:B------:R-:W-:Y:S05]  /*3600*/  BSYNC B0 ;  /* 0x0000000000007941 */ /* 0x000fea0003800000 */
.L_x_97:
        /* <DEDUP_REMOVED lines=13> */
.L_x_100:
[----:B------:R-:W-:Y:S05]  /*36e0*/  BSYNC B0 ;  /* 0x0000000000007941 */ /* 0x000fea0003800000 */
.L_x_99:
        /* <DEDUP_REMOVED lines=10> */
.L_x_102:
[----:B------:R-:W-:Y:S05]  /*3790*/  BSYNC B0 ;  /* 0x0000000000007941 */ /* 0x000fea0003800000 */
.L_x_101:
        /* <DEDUP_REMOVED lines=13> */
.L_x_104:
[----:B------:R-:W-:Y:S05]  /*3870*/  BSYNC B0 ;  /* 0x0000000000007941 */ /* 0x000fea0003800000 */
.L_x_103:
        /* <DEDUP_REMOVED lines=13> */
.L_x_106:
[----:B------:R-:W-:Y:S05]  /*3950*/  BSYNC B0 ;  /* 0x0000000000007941 */ /* 0x000fea0003800000 */
.L_x_105:
        /* <DEDUP_REMOVED lines=13> */
.L_x_108:
[----:B------:R-:W-:Y:S05]  /*3a30*/  BSYNC B0 ;  /* 0x0000000000007941 */ /* 0x000fea0003800000 */
.L_x_107:
        /* <DEDUP_REMOVED lines=13> */
.L_x_110:
[----:B------:R-:W-:Y:S05]  /*3b10*/  BSYNC B0 ;  /* 0x0000000000007941 */ /* 0x000fea0003800000 */
.L_x_109:
        /* <DEDUP_REMOVED lines=13> */
.L_x_112:
[----:B------:R-:W-:Y:S05]  /*3bf0*/  BSYNC B0 ;  /* 0x0000000000007941 */ /* 0x000fea0003800000 */
.L_x_111:
        /* <DEDUP_REMOVED lines=13> */
.L_x_114:
[----:B------:R-:W-:Y:S05]  /*3cd0*/  BSYNC B0 ;  /* 0x0000000000007941 */ /* 0x000fea0003800000 */
.L_x_113:
        /* <DEDUP_REMOVED lines=13> */
.L_x_116:
[----:B------:R-:W-:Y:S05]  /*3db0*/  BSYNC B0 ;  /* 0x0000000000007941 */ /* 0x000fea0003800000 */
.L_x_115:
        /* <DEDUP_REMOVED lines=13> */
.L_x_118:
[----:B------:R-:W-:Y:S05]  /*3e90*/  BSYNC B0 ;  /* 0x0000000000007941 */ /* 0x000fea0003800000 */
.L_x_117:
        /* <DEDUP_REMOVED lines=13> */
.L_x_120:
[----:B------:R-:W-:Y:S05]  /*3f70*/  BSYNC B0 ;  /* 0x0000000000007941 */ /* 0x000fea0003800000 */
.L_x_119:
        /* <DEDUP_REMOVED lines=13> */
.L_x_122:
[----:B------:R-:W-:Y:S05]  /*4050*/  BSYNC B0 ;  /* 0x0000000000007941 */ /* 0x000fea0003800000 */
.L_x_121:
        /* <DEDUP_REMOVED lines=13> */
.L_x_124:
[----:B------:R-:W-:Y:S05]  /*4130*/  BSYNC B0 ;  /* 0x0000000000007941 */ /* 0x000fea0003800000 */
.L_x_123:
        /* <DEDUP_REMOVED lines=13> */
.L_x_126:
[----:B------:R-:W-:Y:S05]  /*4210*/  BSYNC B0 ;  /* 0x0000000000007941 */ /* 0x000fea0003800000 */
.L_x_125:
        /* <DEDUP_REMOVED lines=9> */
[----:B------:R-:W-:-:S13]  /*42b0*/  ISETP.GT.AND P5, PT, R16, 0x40, P6 ;  /* 0x000000401000780c */ /* 0x000fda00037a4270 */
[----:B0-----:R-:W-:Y:S05]  /*42c0*/  @!P5 BRA `(.L_x_128) ;  /* 0x000000000004d947 */ /* 0x001fea0003800000 */
[----:B------:R0:W5:Y:S02]  /*42d0*/  LDG.E.LTC128B.U16 R56, desc[UR12][R6.64+0x50] ;  /* 0x0000500c06387981 */ /* 0x000164000c1e1520 */
.L_x_128:
[----:B------:R-:W-:Y:S05]  /*42e0*/  BSYNC B0 ;  /* 0x0000000000007941 */ /* 0x000fea0003800000 */
.L_x_127:
        /* <DEDUP_REMOVED lines=12> */
.L_x_130:
[----:B------:R-:W-:Y:S05]  /*43b0*/  BSYNC B0 ;  /* 0x0000000000007941 */ /* 0x000fea0003800000 */
.L_x_129:
[----:B-----5:R-:W-:Y:S01]  /*43c0*/  HADD2.F32 R3, -RZ, R56.H0_H0 ;  /* 0x20000038ff037230 */ /* 0x020fe20000004100 */
[----:B------:R-:W-:Y:S01]  /*43d0*/  ISETP.GT.AND P6, PT, R16, 0x48, P6 ;  /* 0x000000481000780c */ /* 0x000fe200037c4270 */
[----:B------:R-:W-:Y:S03]  /*43e0*/  BSSY B0, `(.L_x_131) ;  /* 0x000000a000007945 */ /* 0x000fe60003800000 */
[----:B------:R-:W-:Y:S01]  /*43f0*/  FMUL R2, R3, R14 ;  /* 0x0000000e03027220 */ /* 0x000fe20000400000 */
[----:B------:R-:W-:-:S03]  /*4400*/  @P5 IMAD.MOV.U32 R3, RZ, RZ, R11 ;  /* 0x000000ffff035224 */ /* 0x000fc600078e000b */
[----:B------:R-:W-:-:S05]  /*4410*/  FFMA R2, R45, R0, R2 ;  /* 0x000000002d027223 */ /* 0x000fca0000000002 */
[----:B------:R-:W-:-:S04]  /*4420*/  F2FP.F16.F32.PACK_AB R2, RZ, R2 ;  /* 0x00000002ff02723e */ /* 0x000fc800000000ff */
[----:B------:R-:W-:Y:S01]  /*4430*/  PRMT R4, R2, 0x7610, R4 ;  /* 0x0000761002047816 */ /* 0x000fe20000000004 */
[----:B------:R-:W-:-:S05]  /*4440*/  @P5 IMAD.MOV.U32 R2, RZ, RZ, R10 ;  /* 0x000000ffff025224 */ /* 0x000fca00078e000a */
[----:B------:R0:W-:Y:S01]  /*4450*/  @P5 STG.E.U16 desc[UR12][R2.64+0x52], R4 ;  /* 0x0000520402005986 */ /* 0x0001e2000c10150c */
[----:B------:R-:W-:Y:S05]  /*4460*/  @!P6 BRA `(.L_x_132) ;  /* 0x000000000004e947 */ /* 0x000fea0003800000 */
[----:B------:R0:W5:Y:S02]  /*4470*/  LDG.E.LTC128B.U16 R56, desc[UR12][R8.64+0x50] ;  /* 0x0000500c08387981 */ /* 0x000164000c1e1520 */
.L_x_132:
[----:B------:R-:W-:Y:S05]  /*4480*/  BSYNC B0 ;  /* 0x0000000000007941 */ /* 0x000fea0003800000 */
.L_x_131:
[----:B0----5:R-:W-:Y:S01]  /*4490*/  HADD2.F32 R3, -RZ, R56.H0_H0 ;  /* 0x20000038ff037230 */ /* 0x021fe20000004100 */
[----:B------:R-:W-:Y:S01]  /*44a0*/  ISETP.GT.AND P4, PT, R16, 0x48, P4 ;  /* 0x000000481000780c */ /* 0x000fe20002784270 */
[----:B------:R-:W-:Y:S01]  /*44b0*/  @P6 IMAD.MOV.U32 R2, RZ, RZ, R18 ;  /* 0x000000ffff026224 */ /* 0x000fe200078e0012 */
[----:B------:R-:W-:Y:S02]  /*44c0*/  BSSY B0, `(.L_x_133) ;  /* 0x0000009000007945 */ /* 0x000fe40003800000 */
[----:B------:R-:W-:-:S04]  /*44d0*/  FMUL R3, R3, R14 ;  /* 0x0000000e03037220 */ /* 0x000fc80000400000 */
[----:B------:R-:W-:-:S05]  /*44e0*/  FFMA R3, R46, R0, R3 ;  /* 0x000000002e037223 */ /* 0x000fca0000000003 */
[----:B------:R-:W-:-:S04]  /*44f0*/  F2FP.F16.F32.PACK_AB R3, RZ, R3 ;  /* 0x00000003ff03723e */ /* 0x000fc800000000ff */
[----:B------:R-:W-:Y:S01]  /*4500*/  PRMT R4, R3, 0x7610, R4 ;  /* 0x0000761003047816 */ /* 0x000fe20000000004 */
[----:B------:R-:W-:-:S05]  /*4510*/  @P6 IMAD.MOV.U32 R3, RZ, RZ, R19 ;  /* 0x000000ffff036224 */ /* 0x000fca00078e0013 */
[----:B------:R0:W-:Y:S01]  /*4520*/  @P6 STG.E.U16 desc[UR12][R2.64+0x50], R4 ;  /* 0x0000500402006986 */ /* 0x0001e2000c10150c */
[----:B------:R-:W-:Y:S05]  /*4530*/  @!P4 BRA `(.L_x_134) ;  /* 0x000000000004c947 */ /* 0x000fea0003800000 */
[----:B------:R0:W5:Y:S02]  /*4540*/  LDG.E.LTC128B.U16 R56, desc[UR12][R8.64+0x52] ;  /* 0x0000520c08387981 */ /* 0x000164000c1e1520 */
.L_x_134:
[----:B------:R-:W-:Y:S05]  /*4550*/  BSYNC B0 ;  /* 0x0000000000007941 */ /* 0x000fea0003800000 */
.L_x_133:
[----:B0----5:R-:W-:Y:S01]  /*4560*/  HADD2.F32 R3, -RZ, R56.H0_H0 ;  /* 0x20000038ff037230 */ /* 0x021fe20000004100 */
        /* <DEDUP_REMOVED lines=11> */
.L_x_136:
[----:B------:R-:W-:Y:S05]  /*4620*/  BSYNC B0 ;  /* 0x0000000000007941 */ /* 0x000fea0003800000 */
.L_x_135:
        /* <DEDUP_REMOVED lines=12> */
.L_x_138:
[----:B------:R-:W-:Y:S05]  /*46f0*/  BSYNC B0 ;  /* 0x0000000000007941 */ /* 0x000fea0003800000 */
.L_x_137:
        /* <DEDUP_REMOVED lines=12> */
.L_x_140:
[----:B------:R-:W-:Y:S05]  /*47c0*/  BSYNC B0 ;  /* 0x0000000000007941 */ /* 0x000fea0003800000 */
.L_x_139:
        /* <DEDUP_REMOVED lines=12> */
.L_x_142:
[----:B------:R-:W-:Y:S05]  /*4890*/  BSYNC B0 ;  /* 0x0000000000007941 */ /* 0x000fea0003800000 */
.L_x_141:
        /* <DEDUP_REMOVED lines=12> */
.L_x_144:
[----:B------:R-:W-:Y:S05]  /*4960*/  BSYNC B0 ;  /* 0x0000000000007941 */ /* 0x000fea0003800000 */
.L_x_143:
        /* <DEDUP_REMOVED lines=12> */
.L_x_146:
[----:B------:R-:W-:Y:S05]  /*4a30*/  BSYNC B0 ;  /* 0x0000000000007941 */ /* 0x000fea0003800000 */
.L_x_145:
        /* <DEDUP_REMOVED lines=9> */
.L_x_148:
[----:B------:R-:W-:Y:S05]  /*4ad0*/  BSYNC B0 ;  /* 0x0000000000007941 */ /* 0x000fea0003800000 */
.L_x_147:
[----:B-----5:R-:W-:Y:S01]  /*4ae0*/  HADD2.F32 R3, -RZ, R56.H0_H0 ;  /* 0x20000038ff037230 */ /* 0x020fe20000004100 */
[----:B------:R-:W-:Y:S01]  /*4af0*/  ISETP.GT.AND P0, PT, R16, 0x48, P0 ;  /* 0x000000481000780c */ /* 0x000fe20000704270 */
[----:B0-----:R-:W-:Y:S01]  /*4b00*/  @P1 IMAD.MOV.U32 R2, RZ, RZ, R18 ;  /* 0x000000ffff021224 */ /* 0x001fe200078e0012 */
        /* <DEDUP_REMOVED lines=9> */
.L_x_150:
[----:B------:R-:W-:Y:S05]  /*4ba0*/  BSYNC B0 ;  /* 0x0000000000007941 */ /* 0x000fea0003800000 */
.L_x_149:
[----:B0----5:R-:W-:-:S05]  /*4bb0*/  HADD2.F32 R3, -RZ, R56.H0_H0 ;  /* 0x20000038ff037230 */ /* 0x021fca0000004100 */
[----:B------:R-:W-:-:S04]  /*4bc0*/  FMUL R14, R3, R14 ;  /* 0x0000000e030e7220 */ /* 0x000fc80000400000 */
[----:B------:R-:W-:Y:S01]  /*4bd0*/  FFMA R14, R55, R0, R14 ;  /* 0x00000000370e7223 */ /* 0x000fe2000000000e */
[----:B------:R-:W-:Y:S06]  /*4be0*/  @!P0 EXIT ;  /* 0x000000000000894d */ /* 0x000fec0003800000 */
[----:B------:R-:W-:-:S05]  /*4bf0*/  F2FP.F16.F32.PACK_AB R14, RZ, R14 ;  /* 0x0000000eff0e723e */ /* 0x000fca00000000ff */
[----:B------:R-:W-:Y:S01]  /*4c00*/  STG.E.U16 desc[UR12][R18.64+0x72], R14 ;  /* 0x0000720e12007986 */ /* 0x000fe2000c10150c */
[----:B------:R-:W-:Y:S05]  /*4c10*/  EXIT ;  /* 0x000000000000794d */ /* 0x000fea0003800000 */
.L_x_28:
[----:B------:R-:W-:Y:S01]  /*4c20*/  ULDC.64 UR4, c[0x0][0x650] ;  /* 0x0001940000047ab9 */ /* 0x000fe20000000a00 */
[-C--:B------:R-:W-:Y:S01]  /*4c30*/  FMUL R56, R56, R0.reuse ;  /* 0x0000000038387220 */ /* 0x080fe20000400000 */
[----:B------:R-:W-:Y:S01]  /*4c40*/  LEA R2, P1, R10, UR4, 0x1 ;  /* 0x000000040a027c11 */ /* 0x000fe2000f8208ff */
[----:B------:R-:W-:Y:S01]  /*4c50*/  IMAD.SHL.U32 R7, R20, 0x2, RZ ;  /* 0x0000000214077824 */ /* 0x000fe200078e00ff */
[----:B------:R-:W-:Y:S01]  /*4c60*/  ISETP.GT.AND P6, PT, R15, 0x1, PT ;  /* 0x000000010f00780c */ /* 0x000fe20003fc4270 */
[----:B------:R-:W-:Y:S01]  /*4c70*/  FMUL R57, R57, R0 ;  /* 0x0000000039397220 */ /* 0x000fe20000400000 */
[----:B------:R-:W-:Y:S01]  /*4c80*/  F2FP.F16.F32.PACK_AB R56, RZ, R56 ;  /* 0x00000038ff38723e */ /* 0x000fe200000000ff */
[-C--:B------:R-:W-:Y:S01]  /*4c90*/  FMUL R58, R58, R0.reuse ;  /* 0x000000003a3a7220 */ /* 0x080fe20000400000 */
[----:B------:R-:W-:Y:S01]  /*4ca0*/  LEA.HI.X R3, R10, UR5, R13, 0x1, P1 ;  /* 0x000000050a037c11 */ /* 0x000fe200088f0c0d */
[-C--:B------:R-:W-:Y:S01]  /*4cb0*/  FMUL R59, R59, R0.reuse ;  /* 0x000000003b3b7220 */ /* 0x080fe20000400000 */
[----:B------:R-:W-:Y:S01]  /*4cc0*/  ISETP.GT.AND P2, PT, R15, RZ, PT ;  /* 0x000000ff0f00720c */ /* 0x000fe20003f44270 */
[-C--:B------:R-:W-:Y:S01]  /*4cd0*/  FMUL R60, R60, R0.reuse ;  /* 0x000000003c3c7220 */ /* 0x080fe20000400000 */
[C---:B------:R-:W-:Y:S01]  /*4ce0*/  ISETP.GT.AND P1, PT, R16.reuse, RZ, P6 ;  /* 0x000000ff1000720c */ /* 0x040fe20003724270 */
[----:B------:R-:W-:Y:S01]  /*4cf0*/  @P0 STG.E.U16 desc[UR12][R2.64], R56 ;  /* 0x0000003802000986 */ /* 0x000fe2000c10150c */
[----:B------:R-:W-:Y:S01]  /*4d00*/  ISETP.GT.AND P0, PT, R16, 0x8, P2 ;  /* 0x000000081000780c */ /* 0x000fe20001704270 */
[-C--:B------:R-:W-:Y:S01]  /*4d10*/  FMUL R61, R61, R0.reuse ;  /* 0x000000003d3d7220 */ /* 0x080fe20000400000 */
[----:B------:R-:W-:Y:S01]  /*4d20*/  SHF.L.U64.HI R19, R20, 0x1, R19 ;  /* 0x0000000114137819 */ /* 0x000fe20000010213 */
[----:B------:R-:W-:Y:S01]  /*4d30*/  FMUL R62, R62, R0 ;  /* 0x000000003e3e7220 */ /* 0x000fe20000400000 */
[----:B------:R-:W-:Y:S01]  /*4d40*/  IADD3 R4, P3, R7, R2, RZ ;  /* 0x0000000207047210 */ /* 0x000fe20007f7e0ff */
[-C--:B------:R-:W-:Y:S01]  /*4d50*/  FMUL R63, R63, R0.reuse ;  /* 0x000000003f3f7220 */ /* 0x080fe20000400000 */
[----:B------:R-:W-:Y:S01]  /*4d60*/  F2FP.F16.F32.PACK_AB R57, RZ, R57 ;  /* 0x00000039ff39723e */ /* 0x000fe200000000ff */
[----:B------:R-:W-:Y:S01]  /*4d70*/  FMUL R64, R64, R0 ;  /* 0x0000000040407220 */ /* 0x000fe20000400000 */
[----:B------:R-:W-:Y:S01]  /*4d80*/  F2FP.F16.F32.PACK_AB R58, RZ, R58 ;  /* 0x0000003aff3a723e */ /* 0x000fe200000000ff */
[----:B------:R-:W-:Y:S01]  /*4d90*/  IMAD.X R5, R19, 0x1, R3, P3 ;  /* 0x0000000113057824 */ /* 0x000fe200018e0603 */
[C---:B------:R-:W-:Y:S01]  /*4da0*/  ISETP.GT.AND P5, PT, R15.reuse, 0x8, PT ;  /* 0x000000080f00780c */ /* 0x040fe20003fa4270 */
[----:B------:R-:W-:Y:S01]  /*4db0*/  @P1 STG.E.U16 desc[UR12][R2.64+0x2], R57 ;  /* 0x0000023902001986 */ /* 0x000fe2000c10150c */
[----:B------:R-:W-:Y:S01]  /*4dc0*/  ISETP.GT.AND P4, PT, R15, 0x9, PT ;  /* 0x000000090f00780c */ /* 0x000fe20003f84270 */
[-C--:B------:R-:W-:Y:S01]  /*4dd0*/  FMUL R65, R65, R0.reuse ;  /* 0x0000000041417220 */ /* 0x080fe20000400000 */
[C---:B------:R-:W-:Y:S01]  /*4de0*/  ISETP.GT.AND P2, PT, R16.reuse, 0x8, P6 ;  /* 0x000000081000780c */ /* 0x040fe20003744270 */
[----:B------:R-:W-:Y:S01]  /*4df0*/  @P0 STG.E.U16 desc[UR12][R4.64], R58 ;  /* 0x0000003a04000986 */ /* 0x000fe2000c10150c */
[----:B------:R-:W-:Y:S01]  /*4e00*/  ISETP.GT.AND P0, PT, R16, RZ, P5 ;  /* 0x000000ff1000720c */ /* 0x000fe20002f04270 */
[-C--:B------:R-:W-:Y:S01]  /*4e10*/  FMUL R66, R66, R0.reuse ;  /* 0x0000000042427220 */ /* 0x080fe20000400000 */
[----:B------:R-:W-:Y:S01]  /*4e20*/  ISETP.GT.AND P1, PT, R16, RZ, P4 ;  /* 0x000000ff1000720c */ /* 0x000fe20002724270 */
[-C--:B------:R-:W-:Y:S01]  /*4e30*/  FMUL R67, R67, R0.reuse ;  /* 0x0000000043437220 */ /* 0x080fe20000400000 */
[----:B------:R-:W-:Y:S01]  /*4e40*/  F2FP.F16.F32.PACK_AB R59, RZ, R59 ;  /* 0x0000003bff3b723e */ /* 0x000fe200000000ff */
[----:B------:R-:W-:Y:S01]  /*4e50*/  FMUL R68, R68, R0 ;  /* 0x0000000044447220 */ /* 0x000fe20000400000 */
[----:B------:R-:W-:Y:S01]  /*4e60*/  F2FP.F16.F32.PACK_AB R60, RZ, R60 ;  /* 0x0000003cff3c723e */ /* 0x000fe200000000ff */
[-C--:B------:R-:W-:Y:S01]  /*4e70*/  FMUL R69, R69, R0.reuse ;  /* 0x0000000045457220 */ /* 0x080fe20000400000 */
[----:B------:R-:W-:Y:S01]  /*4e80*/  F2FP.F16.F32.PACK_AB R61, RZ, R61 ;  /* 0x0000003dff3d723e */ /* 0x000fe200000000ff */
[-C--:B------:R-:W-:Y:S01]  /*4e90*/  FMUL R70, R70, R0.reuse ;  /* 0x0000000046467220 */ /* 0x080fe20000400000 */
[C---:B------:R-:W-:Y:S01]  /*4ea0*/  SHF.L.U64.HI R9, R17.reuse, 0x1, R18 ;  /* 0x0000000111097819 */ /* 0x040fe20000010212 */
[----:B------:R-:W-:Y:S01]  /*4eb0*/  IMAD.SHL.U32 R17, R17, 0x2, RZ ;  /* 0x0000000211117824 */ /* 0x000fe200078e00ff */
[----:B------:R-:W-:Y:S01]  /*4ec0*/  @P2 STG.E.U16 desc[UR12][R4.64+0x2], R59 ;  /* 0x0000023b04002986 */ /* 0x000fe2000c10150c */
[----:B------:R-:W-:Y:S01]  /*4ed0*/  ISETP.GT.AND P2, PT, R16, 0x8, P5 ;  /* 0x000000081000780c */ /* 0x000fe20002f44270 */
[----:B------:R-:W-:Y:S01]  /*4ee0*/  FMUL R71, R71, R0 ;  /* 0x0000000047477220 */ /* 0x000fe20000400000 */
[----:B------:R-:W-:Y:S01]  /*4ef0*/  ISETP.GT.AND P3, PT, R15, 0x10, PT ;  /* 0x000000100f00780c */ /* 0x000fe20003f64270 */
[----:B------:R-:W-:Y:S01]  /*4f00*/  @P0 STG.E.U16 desc[UR12][R2.64+0x10], R60 ;  /* 0x0000103c02000986 */ /* 0x000fe2000c10150c */
[----:B------:R-:W-:Y:S01]  /*4f10*/  F2FP.F16.F32.PACK_AB R62, RZ, R62 ;  /* 0x0000003eff3e723e */ /* 0x000fe200000000ff */
[----:B------:R-:W-:Y:S01]  /*4f20*/  FMUL R72, R72, R0 ;  /* 0x0000000048487220 */ /* 0x000fe20000400000 */
[----:B------:R-:W-:Y:S01]  /*4f30*/  F2FP.F16.F32.PACK_AB R63, RZ, R63 ;  /* 0x0000003fff3f723e */ /* 0x000fe200000000ff */
[----:B------:R-:W-:Y:S01]  /*4f40*/  @P1 STG.E.U16 desc[UR12][R2.64+0x12], R61 ;  /* 0x0000123d02001986 */ /* 0x000fe2000c10150c */
[----:B------:R-:W-:Y:S01]  /*4f50*/  IADD3 R6, P0, P1, R17, R2, R7 ;  /* 0x0000000211067210 */ /* 0x000fe2000791e007 */
[----:B------:R-:W-:Y:S01]  /*4f60*/  FMUL R73, R73, R0 ;  /* 0x0000000049497220 */ /* 0x000fe20000400000 */
[----:B------:R-:W-:Y:S01]  /*4f70*/  F2FP.F16.F32.PACK_AB R64, RZ, R64 ;  /* 0x00000040ff40723e */ /* 0x000fe200000000ff */
[-C--:B------:R-:W-:Y:S01]  /*4f80*/  FMUL R74, R74, R0.reuse ;  /* 0x000000004a4a7220 */ /* 0x080fe20000400000 */
[----:B------:R-:W-:Y:S01]  /*4f90*/  IADD3.X R7, R9, R3, R19, P0, P1 ;  /* 0x0000000309077210 */ /* 0x000fe200007e2413 */
[----:B------:R-:W-:Y:S01]  /*4fa0*/  @P2 STG.E.U16 desc[UR12][R4.64+0x10], R62 ;  /* 0x0000103e04002986 */ /* 0x000fe2000c10150c */
[C---:B------:R-:W-:Y:S01]  /*4fb0*/  ISETP.GT.AND P1, PT, R16.reuse, 0x8, P4 ;  /* 0x000000081000780c */ /* 0x040fe20002724270 */
[-C--:B------:R-:W-:Y:S01]  /*4fc0*/  FMUL R75, R75, R0.reuse ;  /* 0x000000004b4b7220 */ /* 0x080fe20000400000 */
[----:B------:R-:W-:Y:S01]  /*4fd0*/  ISETP.GT.AND P0, PT, R16, RZ, P3 ;  /* 0x000000ff1000720c */ /* 0x000fe20001f04270 */
[-C--:B------:R-:W-:Y:S01]  /*4fe0*/  FMUL R76, R76, R0.reuse ;  /* 0x000000004c4c7220 */ /* 0x080fe20000400000 */
[----:B------:R-:W-:Y:S01]  /*4ff0*/  ISETP.GT.AND P2, PT, R15, 0x11, PT ;  /* 0x000000110f00780c */ /* 0x000fe20003f44270 */
[-C--:B------:R-:W-:Y:S01]  /*5000*/  FMUL R77, R77, R0.reuse ;  /* 0x000000004d4d7220 */ /* 0x080fe20000400000 */
[----:B------:R-:W-:Y:S01]  /*5010*/  F2FP.F16.F32.PACK_AB R65, RZ, R65 ;  /* 0x00000041ff41723e */ /* 0x000fe200000000ff */
[----:B------:R-:W-:Y:S01]  /*5020*/  FMUL R78, R78, R0 ;  /* 0x000000004e4e7220 */ /* 0x000fe20000400000 */
[----:B------:R-:W-:Y:S01]  /*5030*/  F2FP.F16.F32.PACK_AB R66, RZ, R66 ;  /* 0x00000042ff42723e */ /* 0x000fe200000000ff */
[-C--:B------:R-:W-:Y:S01]  /*5040*/  FMUL R79, R79, R0.reuse ;  /* 0x000000004f4f7220 */ /* 0x080fe20000400000 */
[----:B------:R-:W-:Y:S01]  /*5050*/  F2FP.F16.F32.PACK_AB R67, RZ, R67 ;  /* 0x00000043ff43723e */ /* 0x000fe200000000ff */
[----:B------:R-:W-:Y:S01]  /*5060*/  FMUL R80, R80, R0 ;  /* 0x0000000050507220 */ /* 0x000fe20000400000 */
[----:B------:R-:W-:Y:S01]  /*5070*/  F2FP.F16.F32.PACK_AB R68, RZ, R68 ;  /* 0x00000044ff44723e */ /* 0x000fe200000000ff */
[----:B------:R-:W-:Y:S01]  /*5080*/  @P1 STG.E.U16 desc[UR12][R4.64+0x12], R63 ;  /* 0x0000123f04001986 */ /* 0x000fe2000c10150c */
[----:B------:R-:W-:Y:S01]  /*5090*/  ISETP.GT.AND P1, PT, R15, 0x19, PT ;  /* 0x000000190f00780c */ /* 0x000fe20003f24270 */
[-C--:B------:R-:W-:Y:S01]  /*50a0*/  FMUL R81, R81, R0.reuse ;  /* 0x0000000051517220 */ /* 0x080fe20000400000 */
[----:B------:R-:W-:Y:S01]  /*50b0*/  F2FP.F16.F32.PACK_AB R69, RZ, R69 ;  /* 0x00000045ff45723e */ /* 0x000fe200000000ff */
[----:B------:R-:W-:Y:S01]  /*50c0*/  @P0 STG.E.U16 desc[UR12][R2.64+0x20], R64 ;  /* 0x0000204002000986 */ /* 0x000fe2000c10150c */
[----:B------:R-:W-:Y:S01]  /*50d0*/  ISETP.GT.AND P0, PT, R16, RZ, P2 ;  /* 0x000000ff1000720c */ /* 0x000fe20001704270 */
[----:B------:R-:W-:Y:S01]  /*50e0*/  FMUL R82, R82, R0 ;  /* 0x0000000052527220 */ /* 0x000fe20000400000 */
[----:B------:R-:W-:Y:S01]  /*50f0*/  F2FP.F16.F32.PACK_AB R70, RZ, R70 ;  /* 0x00000046ff46723e */ /* 0x000fe200000000ff */
        /* <DEDUP_REMOVED lines=10> */
[----:B------:R-:W-:Y:S01]  /*51a0*/  @P0 STG.E.U16 desc[UR12][R2.64+0x22], R65 ;  /* 0x0000224102000986 */ /* 0x000fe2000c10150c */
[----:B------:R-:W-:Y:S01]  /*51b0*/  ISETP.GT.AND P0, PT, R16, 0x8, P3 ;  /* 0x000000081000780c */ /* 0x000fe20001f04270 */
[-C--:B------:R-:W-:Y:S01]  /*51c0*/  FMUL R24, R24, R0.reuse ;  /* 0x0000000018187220 */ /* 0x080fe20000400000 */
[----:B------:R-:W-:Y:S01]  /*51d0*/  ISETP.GT.AND P5, PT, R15, 0x28, PT ;  /* 0x000000280f00780c */ /* 0x000fe20003fa4270 */
        /* <DEDUP_REMOVED lines=8> */
[-C--:B------:R-:W-:Y:S01]  /*5260*/  FMUL R29, R29, R0.reuse ;  /* 0x000000001d1d7220 */ /* 0x080fe20000400000 */
[C---:B------:R-:W-:Y:S01]  /*5270*/  ISETP.GT.AND P4, PT, R15.reuse, 0x30, PT ;  /* 0x000000300f00780c */ /* 0x040fe20003f84270 */
[----:B------:R-:W-:Y:S01]  /*5280*/  @P0 STG.E.U16 desc[UR12][R4.64+0x20], R66 ;  /* 0x0000204204000986 */ /* 0x000fe2000c10150c */
[----:B------:R-:W-:Y:S01]  /*5290*/  ISETP.GT.AND P0, PT, R16, 0x8, P2 ;  /* 0x000000081000780c */ /* 0x000fe20001704270 */
[-C--:B------:R-:W-:Y:S01]  /*52a0*/  FMUL R30, R30, R0.reuse ;  /* 0x000000001e1e7220 */ /* 0x080fe20000400000 */
[----:B------:R-:W-:Y:S01]  /*52b0*/  ISETP.GT.AND P2, PT, R15, 0x18, PT ;  /* 0x000000180f00780c */ /* 0x000fe20003f44270 */
[----:B------:R-:W-:Y:S01]  /*52c0*/  FMUL R31, R31, R0 ;  /* 0x000000001f1f7220 */ /* 0x000fe20000400000 */
[----:B------:R-:W-:Y:S01]  /*52d0*/  F2FP.F16.F32.PACK_AB R80, RZ, R80 ;  /* 0x00000050ff50723e */ /* 0x000fe200000000ff */
        /* <DEDUP_REMOVED lines=8> */
[----:B------:R-:W-:Y:S01]  /*5360*/  @P0 STG.E.U16 desc[UR12][R4.64+0x22], R67 ;  /* 0x0000224304000986 */ /* 0x000fe2000c10150c */
[----:B------:R-:W-:Y:S01]  /*5370*/  ISETP.GT.AND P0, PT, R16, RZ, P2 ;  /* 0x000000ff1000720c */ /* 0x000fe20001704270 */
[----:B------:R-:W-:Y:S01]  /*5380*/  FMUL R36, R36, R0 ;  /* 0x0000000024247220 */ /* 0x000fe20000400000 */
[----:B------:R-:W-:Y:S01]  /*5390*/  F2FP.F16.F32.PACK_AB R84, RZ, R84 ;  /* 0x00000054ff54723e */ /* 0x000fe200000000ff */
[-C--:B------:R-:W-:Y:S01]  /*53a0*/  FMUL R37, R37, R0.reuse ;  /* 0x0000000025257220 */ /* 0x080fe20000400000 */
[----:B------:R-:W-:Y:S01]  /*53b0*/  P2R R12, PR, RZ, 0x20 ;  /* 0x00000020ff0c7803 */ /* 0x000fe20000000000 */
        /* <DEDUP_REMOVED lines=9> */
[----:B------:R-:W-:Y:S01]  /*5450*/  ISETP.GT.AND P0, PT, R16, RZ, P1 ;  /* 0x000000ff1000720c */ /* 0x000fe20000f04270 */
        /* <DEDUP_REMOVED lines=13> */
[----:B------:R-:W-:Y:S01]  /*5530*/  ISETP.GT.AND P0, PT, R16, 0x8, P2 ;  /* 0x000000081000780c */ /* 0x000fe20001704270 */
        /* <DEDUP_REMOVED lines=17> */
[----:B------:R-:W-:-:S02]  /*5650*/  F2FP.F16.F32.PACK_AB R36, RZ, R36 ;  /* 0x00000024ff24723e */ /* 0x000fc400000000ff */
[----:B------:R-:W-:Y:S02]  /*5660*/  F2FP.F16.F32.PACK_AB R37, RZ, R37 ;  /* 0x00000025ff25723e */ /* 0x000fe400000000ff */
[----:B------:R-:W-:Y:S02]  /*5670*/  F2FP.F16.F32.PACK_AB R38, RZ, R38 ;  /* 0x00000026ff26723e */ /* 0x000fe400000000ff */
[----:B------:R-:W-:Y:S02]  /*5680*/  F2FP.F16.F32.PACK_AB R39, RZ, R39 ;  /* 0x00000027ff27723e */ /* 0x000fe400000000ff */
[----:B------:R-:W-:Y:S01]  /*5690*/  F2FP.F16.F32.PACK_AB R40, RZ, R40 ;  /* 0x00000028ff28723e */ /* 0x000fe200000000ff */
[----:B------:R-:W-:Y:S01]  /*56a0*/  @P0 STG.E.U16 desc[UR12][R4.64+0x32], R71 ;  /* 0x0000324704000986 */ /* 0x000fe2000c10150c */
[----:B------:R-:W-:Y:S02]  /*56b0*/  ISETP.GT.AND P0, PT, R16, RZ, P2 ;  /* 0x000000ff1000720c */ /* 0x000fe40001704270 */
[----:B------:R-:W-:-:S02]  /*56c0*/  F2FP.F16.F32.PACK_AB R41, RZ, R41 ;  /* 0x00000029ff29723e */ /* 0x000fc400000000ff */
[----:B------:R-:W-:Y:S02]  /*56d0*/  F2FP.F16.F32.PACK_AB R42, RZ, R42 ;  /* 0x0000002aff2a723e */ /* 0x000fe400000000ff */
[----:B------:R-:W-:Y:S02]  /*56e0*/  F2FP.F16.F32.PACK_AB R43, RZ, R43 ;  /* 0x0000002bff2b723e */ /* 0x000fe400000000ff */
[----:B------:R-:W-:Y:S02]  /*56f0*/  F2FP.F16.F32.PACK_AB R44, RZ, R44 ;  /* 0x0000002cff2c723e */ /* 0x000fe400000000ff */
[----:B------:R-:W-:Y:S02]  /*5700*/  F2FP.F16.F32.PACK_AB R45, RZ, R45 ;  /* 0x0000002dff2d723e */ /* 0x000fe400000000ff */
[----:B------:R-:W-:Y:S01]  /*5710*/  F2FP.F16.F32.PACK_AB R46, RZ, R46 ;  /* 0x0000002eff2e723e */ /* 0x000fe200000000ff */
[----:B------:R-:W-:Y:S01]  /*5720*/  @P0 STG.E.U16 desc[UR12][R2.64+0x40], R72 ;  /* 0x0000404802000986 */ /* 0x000fe2000c10150c */
[----:B------:R-:W-:-:S02]  /*5730*/  ISETP.GT.AND P0, PT, R16, RZ, P1 ;  /* 0x000000ff1000720c */ /* 0x000fc40000f04270 */
[----:B------:R-:W-:Y:S02]  /*5740*/  F2FP.F16.F32.PACK_AB R47, RZ, R47 ;  /* 0x0000002fff2f723e */ /* 0x000fe400000000ff */
[----:B------:R-:W-:Y:S02]  /*5750*/  F2FP.F16.F32.PACK_AB R48, RZ, R48 ;  /* 0x00000030ff30723e */ /* 0x000fe400000000ff */
[----:B------:R-:W-:Y:S02]  /*5760*/  F2FP.F16.F32.PACK_AB R49, RZ, R49 ;  /* 0x00000031ff31723e */ /* 0x000fe400000000ff */
[----:B------:R-:W-:Y:S02]  /*5770*/  F2FP.F16.F32.PACK_AB R50, RZ, R50 ;  /* 0x00000032ff32723e */ /* 0x000fe400000000ff */
[----:B------:R-:W-:Y:S02]  /*5780*/  F2FP.F16.F32.PACK_AB R51, RZ, R51 ;  /* 0x00000033ff33723e */ /* 0x000fe400000000ff */
[----:B------:R-:W-:Y:S01]  /*5790*/  F2FP.F16.F32.PACK_AB R52, RZ, R52 ;  /* 0x00000034ff34723e */ /* 0x000fe200000000ff */
[----:B------:R-:W-:Y:S01]  /*57a0*/  @P0 STG.E.U16 desc[UR12][R2.64+0x42], R73 ;  /* 0x0000424902000986 */ /* 0x000fe2000c10150c */
[----:B------:R-:W-:-:S02]  /*57b0*/  ISETP.GT.AND P0, PT, R16, 0x8, P2 ;  /* 0x000000081000780c */ /* 0x000fc40001704270 */
[----:B------:R-:W-:Y:S02]  /*57c0*/  ISETP.GT.AND P2, PT, R15, 0x38, PT ;  /* 0x000000380f00780c */ /* 0x000fe40003f44270 */
[----:B------:R-:W-:Y:S02]  /*57d0*/  F2FP.F16.F32.PACK_AB R53, RZ, R53 ;  /* 0x00000035ff35723e */ /* 0x000fe400000000ff */
[----:B------:R-:W-:-:S07]  /*57e0*/  F2FP.F16.F32.PACK_AB R54, RZ, R54 ;  /* 0x00000036ff36723e */ /* 0x000fce00000000ff */
[----:B------:R-:W-:Y:S01]  /*57f0*/  @P0 STG.E.U16 desc[UR12][R4.64+0x40], R74 ;  /* 0x0000404a04000986 */ /* 0x000fe2000c10150c */
[----:B------:R-:W-:-:S13]  /*5800*/  ISETP.GT.AND P0, PT, R16, 0x8, P1 ;  /* 0x000000081000780c */ /* 0x000fda0000f04270 */
[----:B------:R-:W-:Y:S01]  /*5810*/  @P0 STG.E.U16 desc[UR12][R4.64+0x42], R75 ;  /* 0x0000424b04000986 */ /* 0x000fe2000c10150c */
[----:B------:R-:W-:-:S13]  /*5820*/  ISETP.GT.AND P0, PT, R16, RZ, P5 ;  /* 0x000000ff1000720c */ /* 0x000fda0002f04270 */
[----:B------:R-:W-:Y:S01]  /*5830*/  @P0 STG.E.U16 desc[UR12][R2.64+0x50], R76 ;  /* 0x0000504c02000986 */ /* 0x000fe2000c10150c */
[----:B------:R-:W-:-:S04]  /*5840*/  ISETP.GT.AND P0, PT, R15, 0x29, PT ;  /* 0x000000290f00780c */ /* 0x000fc80003f04270 */
[----:B------:R-:W-:Y:S02]  /*5850*/  ISETP.GT.AND P1, PT, R16, RZ, P0 ;  /* 0x000000ff1000720c */ /* 0x000fe40000724270 */
[----:B------:R-:W-:-:S11]  /*5860*/  P2R R13, PR, RZ, 0x1 ;  /* 0x00000001ff0d7803 */ /* 0x000fd60000000000 */
[----:B------:R-:W-:Y:S01]  /*5870*/  @P1 STG.E.U16 desc[UR12][R2.64+0x52], R77 ;  /* 0x0000524d02001986 */ /* 0x000fe2000c10150c */
[----:B------:R-:W-:-:S13]  /*5880*/  ISETP.GT.AND P1, PT, R16, 0x8, P5 ;  /* 0x000000081000780c */ /* 0x000fda0002f24270 */
[----:B------:R-:W-:Y:S01]  /*5890*/  @P1 STG.E.U16 desc[UR12][R4.64+0x50], R78 ;  /* 0x0000504e04001986 */ /* 0x000fe2000c10150c */
[C---:B------:R-:W-:Y:S02]  /*58a0*/  ISETP.GT.AND P1, PT, R16.reuse, 0x8, P0 ;  /* 0x000000081000780c */ /* 0x040fe40000724270 */
[----:B------:R-:W-:-:S11]  /*58b0*/  ISETP.GT.AND P0, PT, R16, 0x8, P2 ;  /* 0x000000081000780c */ /* 0x000fd60001704270 */
[----:B------:R-:W-:Y:S01]  /*58c0*/  @P1 STG.E.U16 desc[UR12][R4.64+0x52], R79 ;  /* 0x0000524f04001986 */ /* 0x000fe2000c10150c */
[----:B------:R-:W-:-:S13]  /*58d0*/  ISETP.GT.AND P1, PT, R16, RZ, P4 ;  /* 0x000000ff1000720c */ /* 0x000fda0002724270 */
[----:B------:R-:W-:Y:S01]  /*58e0*/  @P1 STG.E.U16 desc[UR12][R2.64+0x60], R80 ;  /* 0x0000605002001986 */ /* 0x000fe2000c10150c */
[----:B------:R-:W-:-:S13]  /*58f0*/  ISETP.GT.AND P1, PT, R16, RZ, P3 ;  /* 0x000000ff1000720c */ /* 0x000fda0001f24270 */
[----:B------:R-:W-:Y:S01]  /*5900*/  @P1 STG.E.U16 desc[UR12][R2.64+0x62], R81 ;  /* 0x0000625102001986 */ /* 0x000fe2000c10150c */
[----:B------:R-:W-:-:S13]  /*5910*/  ISETP.GT.AND P1, PT, R16, 0x8, P4 ;  /* 0x000000081000780c */ /* 0x000fda0002724270 */
[----:B------:R-:W-:Y:S01]  /*5920*/  @P1 STG.E.U16 desc[UR12][R4.64+0x60], R82 ;  /* 0x0000605204001986 */ /* 0x000fe2000c10150c */
[----:B------:R-:W-:-:S13]  /*5930*/  ISETP.GT.AND P1, PT, R16, 0x8, P3 ;  /* 0x000000081000780c */ /* 0x000fda0001f24270 */
[----:B------:R-:W-:Y:S01]  /*5940*/  @P1 STG.E.U16 desc[UR12][R4.64+0x62], R83 ;  /* 0x0000625304001986 */ /* 0x000fe2000c10150c */
[----:B------:R-:W-:-:S05]  /*5950*/  IADD3 R10, P1, R17, R4, RZ ;  /* 0x00000004110a7210 */ /* 0x000fca0007f3e0ff */
[----:B------:R-:W-:Y:S01]  /*5960*/  IMAD.X R11, R9, 0x1, R5, P1 ;  /* 0x00000001090b7824 */ /* 0x000fe200008e0605 */
[----:B------:R-:W-:-:S13]  /*5970*/  ISETP.GT.AND P1, PT, R16, RZ, P2 ;  /* 0x000000ff1000720c */ /* 0x000fda0001724270 */
[----:B------:R-:W-:Y:S01]  /*5980*/  @P1 STG.E.U16 desc[UR12][R2.64+0x70], R84 ;  /* 0x0000705402001986 */ /* 0x000fe2000c10150c */
[----:B------:R-:W-:-:S05]  /*5990*/  IADD3 R8, P1, R17, R2, RZ ;  /* 0x0000000211087210 */ /* 0x000fca0007f3e0ff */
[----:B------:R-:W-:Y:S01]  /*59a0*/  IMAD.X R9, R9, 0x1, R3, P1 ;  /* 0x0000000109097824 */ /* 0x000fe200008e0603 */
[----:B------:R-:W-:-:S04]  /*59b0*/  ISETP.GT.AND P1, PT, R15, 0x39, PT ;  /* 0x000000390f00780c */ /* 0x000fc80003f24270 */
[----:B------:R-:W-:-:S13]  /*59c0*/  ISETP.GT.AND P5, PT, R16, RZ, P1 ;  /* 0x000000ff1000720c */ /* 0x000fda0000fa4270 */
[----:B------:R0:W-:Y:S01]  /*59d0*/  @P5 STG.E.U16 desc[UR12][R2.64+0x72], R85 ;  /* 0x0000725502005986 */ /* 0x0001e2000c10150c */
[----:B------:R-:W-:-:S03]  /*59e0*/  ISETP.GT.AND P5, PT, R15, RZ, PT ;  /* 0x000000ff0f00720c */ /* 0x000fc60003fa4270 */
[----:B------:R-:W-:Y:S01]  /*59f0*/  @P0 STG.E.U16 desc[UR12][R4.64+0x70], R86 ;  /* 0x0000705604000986 */ /* 0x000fe2000c10150c */
[----:B------:R-:W-:-:S13]  /*5a00*/  ISETP.GT.AND P0, PT, R16, 0x8, P1 ;  /* 0x000000081000780c */ /* 0x000fda0000f04270 */
[----:B------:R-:W-:Y:S01]  /*5a10*/  @P0 STG.E.U16 desc[UR12][R4.64+0x72], R87 ;  /* 0x0000725704000986 */ /* 0x000fe2000c10150c */
[C---:B------:R-:W-:Y:S02]  /*5a20*/  ISETP.GT.AND P0, PT, R16.reuse, 0x40, P5 ;  /* 0x000000401000780c */ /* 0x040fe40002f04270 */
[----:B------:R-:W-:-:S11]  /*5a30*/  ISETP.GT.AND P5, PT, R16, 0x48, P5 ;  /* 0x000000481000780c */ /* 0x000fd60002fa4270 */
[----:B------:R-:W-:Y:S01]  /*5a40*/  @P0 STG.E.U16 desc[UR12][R8.64], R24 ;  /* 0x0000001808000986 */ /* 0x000fe2000c10150c */
[C---:B------:R-:W-:Y:S02]  /*5a50*/  ISETP.GT.AND P0, PT, R16.reuse, 0x40, P6 ;  /* 0x000000401000780c */ /* 0x040fe40003704270 */
[----:B------:R-:W-:-:S11]  /*5a60*/  ISETP.GT.AND P6, PT, R16, 0x48, P6 ;  /* 0x000000481000780c */ /* 0x000fd600037c4270 */
[----:B0-----:R-:W-:Y:S02]  /*5a70*/  @P0 IMAD.MOV.U32 R2, RZ, RZ, R8 ;  /* 0x000000ffff020224 */ /* 0x001fe400078e0008 */
[----:B------:R-:W-:-:S05]  /*5a80*/  @P0 IMAD.MOV.U32 R3, RZ, RZ, R9 ;  /* 0x000000ffff030224 */ /* 0x000fca00078e0009 */
[----:B------:R0:W-:Y:S01]  /*5a90*/  @P0 STG.E.U16 desc[UR12][R2.64+0x2], R25 ;  /* 0x0000021902000986 */ /* 0x0001e2000c10150c */
[----:B------:R-:W-:-:S03]  /*5aa0*/  ISETP.NE.AND P0, PT, R13, RZ, PT ;  /* 0x000000ff0d00720c */ /* 0x000fc60003f05270 */
[----:B------:R-:W-:Y:S01]  /*5ab0*/  @P5 STG.E.U16 desc[UR12][R10.64], R26 ;  /* 0x0000001a0a005986 */ /* 0x000fe2000c10150c */
[----:B------:R-:W-:-:S03]  /*5ac0*/  ISETP.NE.AND P5, PT, R12, RZ, PT ;  /* 0x000000ff0c00720c */ /* 0x000fc60003fa5270 */
[----:B------:R-:W-:Y:S01]  /*5ad0*/  @P6 STG.E.U16 desc[UR12][R10.64+0x2], R27 ;  /* 0x0000021b0a006986 */ /* 0x000fe2000c10150c */
[----:B------:R-:W-:-:S04]  /*5ae0*/  ISETP.GT.AND P6, PT, R15, 0x8, PT ;  /* 0x000000080f00780c */ /* 0x000fc80003fc4270 */
[----:B------:R-:W-:-:S13]  /*5af0*/  ISETP.GT.AND P6, PT, R16, 0x40, P6 ;  /* 0x000000401000780c */ /* 0x000fda00037c4270 */
[----:B0-----:R-:W-:Y:S02]  /*5b00*/  @P6 IMAD.MOV.U32 R2, RZ, RZ, R8 ;  /* 0x000000ffff026224 */ /* 0x001fe400078e0008 */
[----:B------:R-:W-:-:S05]  /*5b10*/  @P6 IMAD.MOV.U32 R3, RZ, RZ, R9 ;  /* 0x000000ffff036224 */ /* 0x000fca00078e0009 */
[----:B------:R0:W-:Y:S01]  /*5b20*/  @P6 STG.E.U16 desc[UR12][R2.64+0x10], R28 ;  /* 0x0000101c02006986 */ /* 0x0001e2000c10150c */
[----:B------:R-:W-:-:S04]  /*5b30*/  ISETP.GT.AND P6, PT, R15, 0x9, PT ;  /* 0x000000090f00780c */ /* 0x000fc80003fc4270 */
[----:B------:R-:W-:-:S13]  /*5b40*/  ISETP.GT.AND P6, PT, R16, 0x40, P6 ;  /* 0x000000401000780c */ /* 0x000fda00037c4270 */
[----:B0-----:R-:W-:Y:S02]  /*5b50*/  @P6 IMAD.MOV.U32 R2, RZ, RZ, R8 ;  /* 0x000000ffff026224 */ /* 0x001fe400078e0008 */
[----:B------:R-:W-:-:S05]  /*5b60*/  @P6 IMAD.MOV.U32 R3, RZ, RZ, R9 ;  /* 0x000000ffff036224 */ /* 0x000fca00078e0009 */
[----:B------:R0:W-:Y:S01]  /*5b70*/  @P6 STG.E.U16 desc[UR12][R2.64+0x12], R29 ;  /* 0x0000121d02006986 */ /* 0x0001e2000c10150c */
[----:B------:R-:W-:-:S04]  /*5b80*/  ISETP.GT.AND P6, PT, R15, 0x8, PT ;  /* 0x000000080f00780c */ /* 0x000fc80003fc4270 */
[----:B------:R-:W-:-:S13]  /*5b90*/  ISETP.GT.AND P6, PT, R16, 0x48, P6 ;  /* 0x000000481000780c */ /* 0x000fda00037c4270 */
        /* <DEDUP_REMOVED lines=66> */
[C---:B------:R-:W-:Y:S02]  /*5fc0*/  ISETP.GT.AND P6, PT, R16.reuse, 0x40, P5 ;  /* 0x000000401000780c */ /* 0x040fe40002fc4270 */
[----:B------:R-:W-:-:S11]  /*5fd0*/  ISETP.GT.AND P5, PT, R16, 0x48, P5 ;  /* 0x000000481000780c */ /* 0x000fd60002fa4270 */
        /* <DEDUP_REMOVED lines=9> */
[----:B------:R-:W-:Y:S01]  /*6070*/  ISETP.GT.AND P4, PT, R16, 0x48, P4 ;  /* 0x000000481000780c */ /* 0x000fe20002784270 */
        /* <DEDUP_REMOVED lines=17> */
[----:B------:R0:W-:Y:S02]  /*6190*/  @P0 STG.E.U16 desc[UR12][R2.64+0x62], R49 ;  /* 0x0000623102000986 */ /* 0x0001e4000c10150c */
        /* <DEDUP_REMOVED lines=8> */
[----:B------:R0:W-:Y:S04]  /*6220*/  @P6 STG.E.U16 desc[UR12][R2.64+0x70], R52 ;  /* 0x0000703402006986 */ /* 0x0001e8000c10150c */
[----:B------:R1:W-:Y:S01]  /*6230*/  @P5 STG.E.U16 desc[UR12][R8.64+0x72], R53 ;  /* 0x0000723508005986 */ /* 0x0003e2000c10150c */
[----:B0-----:R-:W-:Y:S02]  /*6240*/  @P2 IMAD.MOV.U32 R2, RZ, RZ, R6 ;  /* 0x000000ffff022224 */ /* 0x001fe400078e0006 */
[----:B------:R-:W-:-:S05]  /*6250*/  @P2 IMAD.MOV.U32 R3, RZ, RZ, R7 ;  /* 0x000000ffff032224 */ /* 0x000fca00078e0007 */
[----:B------:R1:W-:Y:S01]  /*6260*/  @P2 STG.E.U16 desc[UR12][R2.64+0x70], R54 ;  /* 0x0000703602002986 */ /* 0x0003e2000c10150c */
[----:B------:R-:W-:Y:S05]  /*6270*/  @!P1 EXIT ;  /* 0x000000000000994d */ /* 0x000fea0003800000 */
[----:B------:R-:W-:-:S05]  /*6280*/  F2FP.F16.F32.PACK_AB R0, RZ, R0 ;  /* 0x00000000ff00723e */ /* 0x000fca00000000ff */
[----:B------:R-:W-:Y:S01]  /*6290*/  STG.E.U16 desc[UR12][R6.64+0x72], R0 ;  /* 0x0000720006007986 */ /* 0x000fe2000c10150c */
[----:B------:R-:W-:Y:S05]  /*62a0*/  EXIT ;  /* 0x000000000000794d */ /* 0x000fea0003800000 */
.L_x_14:
[----:B------:R-:W-:-:S13]  /*62b0*/  ISETP.NE.AND P0, PT, R8, RZ, PT ;  /* 0x000000ff0800720c */ /* 0x000fda0003f05270 */
[----:B------:R-:W-:Y:S05]  /*62c0*/  @P0 EXIT ;  /* 0x000000000000094d */ /* 0x000fea0003800000 */
[----:B------:R-:W-:-:S13]  /*62d0*/  ELECT P0, URZ, PT ;  /* 0x00000000003f782f */ /* 0x000fda0003800000 */
[----:B------:R-:W-:Y:S05]  /*62e0*/  @!P0 BRA `(.L_x_151) ;  /* 0x0000000800108947 */ /* 0x000fea0003800000 */
[----:B------:R-:W-:-:S13]  /*62f0*/  ISETP.GE.AND P0, PT, R5, 0x1, PT ;  /* 0x000000010500780c */ /* 0x000fda0003f06270 */
[----:B------:R-:W-:Y:S05]  /*6300*/  @!P0 BRA `(.L_x_151) ;  /* 0x0000000800088947 */ /* 0x000fea0003800000 */
[----:B------:R-:W2:Y:S01]  /*6310*/  S2R R4, SR_CgaCtaId ;  /* 0x0000000000047919 */ /* 0x000ea20000008800 */
[----:B------:R-:W-:Y:S01]  /*6320*/  IMAD.SHL.U32 R22, R11, 0x80, RZ ;  /* 0x000000800b167824 */ /* 0x000fe200078e00ff */
[----:B------:R-:W-:Y:S01]  /*6330*/  ULDC UR4, c[0x0][0x384] ;  /* 0x0000e10000047ab9 */ /* 0x000fe20000000800 */
[----:B------:R-:W-:Y:S01]  /*6340*/  LOP3.LUT P0, RZ, R10, 0x1f, RZ, 0xc0, !PT ;  /* 0x0000001f0aff7812 */ /* 0x000fe2000780c0ff */
[----:B------:R-:W-:Y:S01]  /*6350*/  ULDC UR5, c[0x0][0x388] ;  /* 0x0000e20000057ab9 */ /* 0x000fe20000000800 */
[----:B------:R-:W-:Y:S01]  /*6360*/  ISETP.NE.AND P1, PT, R17, RZ, PT ;  /* 0x000000ff1100720c */ /* 0x000fe20003f25270 */
[----:B------:R-:W-:Y:S01]  /*6370*/  VIADD R24, R5, 0x1 ;  /* 0x0000000105187836 */ /* 0x000fe20000000000 */
[----:B------:R-:W-:Y:S01]  /*6380*/  ISETP.NE.OR P0, PT, R17, RZ, !P0 ;  /* 0x000000ff1100720c */ /* 0x000fe20004705670 */
[----:B0-----:R-:W-:Y:S01]  /*6390*/  IMAD.MOV.U32 R6, RZ, RZ, 0x1 ;  /* 0x00000001ff067424 */ /* 0x001fe200078e00ff */
[----:B------:R-:W-:Y:S01]  /*63a0*/  LOP3.LUT R23, R3, 0x2, RZ, 0xfc, !PT ;  /* 0x0000000203177812 */ /* 0x000fe200078efcff */
[----:B------:R-:W-:Y:S01]  /*63b0*/  IMAD.MOV.U32 R7, RZ, RZ, RZ ;  /* 0x000000ffff077224 */ /* 0x000fe200078e00ff */
[----:B------:R-:W-:-:S02]  /*63c0*/  CS2R R8, SRZ ;  /* 0x0000000000087805 */ /* 0x000fc4000001ff00 */
[----:B------:R-:W-:Y:S01]  /*63d0*/  CS2R R10, SRZ ;  /* 0x00000000000a7805 */ /* 0x000fe2000001ff00 */
[----:B--2--5:R-:W-:-:S05]  /*63e0*/  IMAD.SHL.U32 R0, R4, 0x20, RZ ;  /* 0x0000002004007824 */ /* 0x024fca00078e00ff */
[----:B------:R-:W-:-:S05]  /*63f0*/  LOP3.LUT R0, R0, 0x20, RZ, 0xc0, !PT ;  /* 0x0000002000007812 */ /* 0x000fca00078ec0ff */
[----:B------:R-:W-:Y:S02]  /*6400*/  IMAD R2, R13, 0x40, R0 ;  /* 0x000000400d027824 */ /* 0x000fe400078e0200 */
[----:B------:R-:W-:Y:S02]  /*6410*/  IMAD.SHL.U32 R0, R4, 0x400, RZ ;  /* 0x0000040004007824 */ /* 0x000fe400078e00ff */
[----:B------:R-:W-:-:S03]  /*6420*/  IMAD.HI.U32 R4, R22, UR4, RZ ;  /* 0x0000000416047c27 */ /* 0x000fc6000f8e00ff */
[----:B------:R-:W-:Y:S02]  /*6430*/  LOP3.LUT R0, R0, 0x400, RZ, 0xc0, !PT ;  /* 0x0000040000007812 */ /* 0x000fe400078ec0ff */
[----:B------:R-:W-:-:S07]  /*6440*/  SHF.R.U32.HI R4, RZ, UR5, R4 ;  /* 0x00000005ff047c19 */ /* 0x000fce0008011604 */
.L_x_155:
[----:B------:R-:W4:Y:S01]  /*6450*/  S2R R13, SR_CgaCtaId ;  /* 0x00000000000d7919 */ /* 0x000f220000008800 */
[----:B------:R-:W-:-:S04]  /*6460*/  MOV R12, 0x400 ;  /* 0x00000400000c7802 */ /* 0x000fc80000000f00 */
[----:B----4-:R-:W-:Y:S02]  /*6470*/  LEA R14, R13, R12, 0x18 ;  /* 0x0000000c0d0e7211 */ /* 0x010fe400078ec0ff */
[----:B------:R-:W-:-:S03]  /*6480*/  SHF.L.U32 R12, R6, 0x1f, RZ ;  /* 0x0000001f060c7819 */ /* 0x000fc600000006ff */
[----:B------:R-:W-:-:S07]  /*6490*/  IMAD R13, R7, 0x8, R14 ;  /* 0x00000008070d7824 */ /* 0x000fce00078e020e */
.L_x_152:
[----:B0-----:R0:W1:Y:S02]  /*64a0*/  SYNCS.PHASECHK.TRANS64.TRYWAIT P2, [R13+URZ+0x36090], R12 ;  /* 0x0360900c0d0075a7 */ /* 0x001064000804017f */
[----:B-1----:R-:W-:Y:S05]  /*64b0*/  @!P2 NANOSLEEP.SYNCS 0x989680 ;  /* 0x009896800000a95d */ /* 0x002fea0003900000 */
[----:B------:R-:W1:Y:S02]  /*64c0*/  @!P2 SYNCS.PHASECHK.TRANS64 P2, [R13+URZ+0x36090], R12 ;  /* 0x0360900c0d00a5a7 */ /* 0x000e64000804007f */
[----:B-1----:R-:W-:Y:S05]  /*64d0*/  @!P2 BRA `(.L_x_152) ;  /* 0xfffffffc00f0a947 */ /* 0x002fea000383ffff */
[----:B0-----:R-:W0:Y:S02]  /*64e0*/  @!P1 LDC R12, c[0x0][0x580] ;  /* 0x00016000ff0c9b82 */ /* 0x001e240000000800 */
[----:B0-----:R0:W-:Y:S02]  /*64f0*/  @!P1 SYNCS.ARRIVE.TRANS64 RZ, [R13+URZ+0x36000], R12 ;  /* 0x0360000c0dff99a7 */ /* 0x0011e4000800003f */
[----:B0-----:R-:W-:-:S04]  /*6500*/  PRMT R12, R23, 0x9910, RZ ;  /* 0x00009910170c7816 */ /* 0x001fc800000000ff */
[----:B------:R-:W-:-:S13]  /*6510*/  ISETP.NE.AND P2, PT, R12, 0x2, PT ;  /* 0x000000020c00780c */ /* 0x000fda0003f45270 */
[----:B------:R-:W-:Y:S05]  /*6520*/  @P2 BRA `(.L_x_153) ;  /* 0x0000000000042947 */ /* 0x000fea0003800000 */
[----:B------:R-:W-:Y:S01]  /*6530*/  BPT.TRAP 0x1 ;  /* 0x000000040000795c */ /* 0x000fe20000300000 */
.L_x_153:
[----:B------:R-:W-:Y:S05]  /*6540*/  @P0 BRA `(.L_x_154) ;  /* 0x0000000000040947 */ /* 0x000fea0003800000 */
[----:B------:R-:W-:Y:S01]  /*6550*/  BPT.TRAP 0x1 ;  /* 0x000000040000795c */ /* 0x000fe20000300000 */
.L_x_154:
[----:B---3--:R-:W0:Y:S01]  /*6560*/  LDC R15, c[0x0][0x380] ;  /* 0x0000e000ff0f7b82 */ /* 0x008e220000000800 */
[----:B------:R-:W-:Y:S01]  /*6570*/  R2UR UR4, R4 ;  /* 0x00000000040472ca */ /* 0x000fe200000e0000 */
[----:B------:R-:W-:Y:S01]  /*6580*/  ULDC UR24, c[0x0][0x38c] ;  /* 0x0000e30000187ab9 */ /* 0x000fe20000000800 */
[----:B------:R-:W-:Y:S01]  /*6590*/  R2UR UR13, R22 ;  /* 0x00000000160d72ca */ /* 0x000fe200000e0000 */
[----:B------:R-:W-:Y:S01]  /*65a0*/  UISETP.NE.AND UP0, UPT, UR24, 0x1, UPT ;  /* 0x000000011800788c */ /* 0x000fe2000bf05270 */
[----:B------:R-:W-:Y:S01]  /*65b0*/  R2UR UR17, R13 ;  /* 0x000000000d1172ca */ /* 0x000fe200000e0000 */
[----:B------:R-:W-:Y:S01]  /*65c0*/  ULDC UR12, c[0x0][0x3ec] ;  /* 0x0000fb00000c7ab9 */ /* 0x000fe20000000800 */
[----:B------:R-:W-:Y:S01]  /*65d0*/  R2UR UR10, R14 ;  /* 0x000000000e0a72ca */ /* 0x000fe200000e0000 */
[----:B------:R-:W1:Y:S01]  /*65e0*/  LDC.64 R16, c[0x0][0x3f8] ;  /* 0x0000fe00ff107b82 */ /* 0x000e620000000a00 */
[----:B------:R-:W-:Y:S01]  /*65f0*/  R2UR UR16, R7 ;  /* 0x00000000071072ca */ /* 0x000fe200000e0000 */
[----:B------:R-:W-:Y:S01]  /*6600*/  VIADD R24, R24, 0xffffffff ;  /* 0xffffffff18187836 */ /* 0x000fe20000000000 */
[----:B------:R-:W-:Y:S01]  /*6610*/  R2UR UR18, R10 ;  /* 0x000000000a1272ca */ /* 0x000fe200000e0000 */
[----:B------:R-:W-:Y:S01]  /*6620*/  ULDC.64 UR28, c[0x0][0x198] ;  /* 0x00006600001c7ab9 */ /* 0x000fe20000000a00 */
[----:B------:R-:W-:Y:S01]  /*6630*/  ULDC.64 UR20, c[0x0][0x3f0] ;  /* 0x0000fc0000147ab9 */ /* 0x000fe20000000a00 */
[----:B------:R-:W-:Y:S01]  /*6640*/  UMOV UR31, 0x30000 ;  /* 0x00030000001f7882 */ /* 0x000fe20000000000 */
[----:B------:R-:W-:Y:S01]  /*6650*/  @UP0 ULDC.64 UR8, c[0x0][0x390] ;  /* 0x0000e40000080ab9 */ /* 0x000fe20000000a00 */
[----:B------:R-:W1:Y:S01]  /*6660*/  LDC.64 R18, c[0x0][0x3d0] ;  /* 0x0000f400ff127b82 */ /* 0x000e620000000a00 */
[----:B------:R-:W-:Y:S01]  /*6670*/  ISETP.GT.AND P6, PT, R24, 0x1, PT ;  /* 0x000000011800780c */ /* 0x000fe20003fc4270 */
[----:B------:R-:W-:Y:S01]  /*6680*/  UIADD3 UR17, UR17, 0x36000, URZ ;  /* 0x0003600011117890 */ /* 0x000fe2000fffe03f */
[----:B------:R-:W-:Y:S01]  /*6690*/  UMOV UR26, 0x0 ;  /* 0x00000000001a7882 */ /* 0x000fe20000000000 */
[----:B------:R-:W-:-:S02]  /*66a0*/  UMOV UR27, 0x10000000 ;  /* 0x10000000001b7882 */ /* 0x000fc40000000000 */
[----:B------:R-:W-:Y:S01]  /*66b0*/  ULEA UR16, UR16, UR10, 0xd ;  /* 0x0000000a10107291 */ /* 0x000fe2000f8e683f */
[----:B0-----:R-:W-:Y:S01]  /*66c0*/  ISETP.NE.AND P2, PT, R15, 0x1, PT ;  /* 0x000000010f00780c */ /* 0x001fe20003f45270 */
[----:B------:R-:W0:Y:S01]  /*66d0*/  LDC R20, c[0x0][0x400] ;  /* 0x00010000ff147b82 */ /* 0x000e220000000800 */
[----:B------:R-:W-:-:S11]  /*66e0*/  USHF.L.U32 UR18, UR18, 0x5, URZ ;  /* 0x0000000512127899 */ /* 0x000fd6000800063f */
[----:B------:R-:W-:Y:S01]  /*66f0*/  @P2 IMAD.U32 R12, RZ, RZ, UR4 ;  /* 0x00000004ff0c2e24 */ /* 0x000fe2000f8e00ff */
[----:B------:R-:W-:Y:S01]  /*6700*/  ULDC.64 UR4, c[0x0][0x3c8] ;  /* 0x0000f20000047ab9 */ /* 0x000fe20000000a00 */
[----:B-1----:R-:W-:-:S03]  /*6710*/  IMAD R13, R9, R18, R17 ;  /* 0x00000012090d7224 */ /* 0x002fc600078e0211 */
[----:B------:R-:W-:Y:S01]  /*6720*/  @P2 R2UR UR13, R12 ;  /* 0x000000000c0d22ca */ /* 0x000fe200000e0000 */
[C---:B------:R-:W-:Y:S02]  /*6730*/  IMAD R12, R7.reuse, 0x800, R0 ;  /* 0x00000800070c7824 */ /* 0x040fe400078e0200 */
[----:B------:R-:W-:Y:S02]  /*6740*/  VIADD R7, R7, 0x1 ;  /* 0x0000000107077836 */ /* 0x000fe40000000000 */
[----:B------:R-:W-:Y:S02]  /*6750*/  IMAD R21, R12, 0x2, R14 ;  /* 0x000000020c157824 */ /* 0x000fe400078e020e */
[----:B------:R-:W-:Y:S01]  /*6760*/  IMAD R12, R11, UR5, R16 ;  /* 0x000000050b0c7c24 */ /* 0x000fe2000f8e0210 */
[----:B------:R-:W-:Y:S01]  /*6770*/  ULDC UR5, c[0x0][0x398] ;  /* 0x0000e60000057ab9 */ /* 0x000fe20000000800 */
[----:B------:R-:W1:Y:S01]  /*6780*/  LDC.64 R16, c[0x0][0x3e0] ;  /* 0x0000f800ff107b82 */ /* 0x000e620000000a00 */
[----:B------:R-:W-:Y:S01]  /*6790*/  VIADD R14, R10, 0x1 ;  /* 0x000000010a0e7836 */ /* 0x000fe20000000000 */
[----:B------:R-:W-:Y:S01]  /*67a0*/  R2UR UR23, R21 ;  /* 0x00000000151772ca */ /* 0x000fe200000e0000 */
[----:B------:R-:W-:Y:S01]  /*67b0*/  IMAD.U32 R13, R13, 0x20, R12 ;  /* 0x000000200d0d7824 */ /* 0x000fe200078e000c */
[----:B------:R-:W-:Y:S01]  /*67c0*/  UIMAD.WIDE.U32 UR6, UR13, UR8, URZ ;  /* 0x000000080d0672a5 */ /* 0x000fe2000f8e003f */
[----:B0-----:R-:W-:Y:S01]  /*67d0*/  IMAD R10, R8, R19, R20 ;  /* 0x00000013080a7224 */ /* 0x001fe200078e0214 */
[----:B------:R-:W-:Y:S01]  /*67e0*/  ISETP.NE.AND P2, PT, R14, UR15, PT ;  /* 0x0000000f0e007c0c */ /* 0x000fe2000bf45270 */
[----:B------:R-:W-:Y:S01]  /*67f0*/  UIADD3 UR6, -UR13, URZ, URZ ;  /* 0x0000003f0d067290 */ /* 0x000fe2000fffe13f */
[----:B------:R-:W-:Y:S01]  /*6800*/  ISETP.NE.AND P5, PT, R7, 0x12, PT ;  /* 0x000000120700780c */ /* 0x000fe20003fa5270 */
[----:B------:R-:W-:Y:S01]  /*6810*/  UMOV UR14, UR13 ;  /* 0x0000000d000e7c82 */ /* 0x000fe20008000000 */
[----:B------:R-:W-:Y:S01]  /*6820*/  @UP0 USHF.R.U32.HI UR14, URZ, UR9, UR7 ;  /* 0x000000093f0e0299 */ /* 0x000fe20008011607 */
[----:B------:R-:W-:Y:S01]  /*6830*/  IMAD.U32 R10, R10, 0x400, R13 ;  /* 0x000004000a0a7824 */ /* 0x000fe200078e000d */
[----:B------:R-:W-:Y:S01]  /*6840*/  UISETP.NE.AND UP0, UPT, UR5, 0x1, UPT ;  /* 0x000000010500788c */ /* 0x000fe2000bf05270 */
[----:B------:R-:W-:Y:S01]  /*6850*/  IMAD R12, R15, UR6, R22 ;  /* 0x000000060f0c7c24 */ /* 0x000fe2000f8e0216 */
[----:B------:R-:W-:Y:S01]  /*6860*/  ULDC.64 UR8, c[0x0][0x3c0] ;  /* 0x0000f00000087ab9 */ /* 0x000fe20000000a00 */
[----:B------:R-:W-:Y:S01]  /*6870*/  VIADD R15, R11, 0x1 ;  /* 0x000000010b0f7836 */ /* 0x000fe20000000000 */
[----:B------:R-:W-:Y:S01]  /*6880*/  R2UR UR25, R10 ;  /* 0x000000000a1972ca */ /* 0x000fe200000e0000 */
[----:B------:R-:W-:Y:S01]  /*6890*/  UMOV UR22, UR14 ;  /* 0x0000000e00167c82 */ /* 0x000fe20008000000 */
[----:B------:R-:W-:Y:S01]  /*68a0*/  R2UR UR19, R12 ;  /* 0x000000000c1372ca */ /* 0x000fe200000e0000 */
[----:B------:R-:W-:Y:S01]  /*68b0*/  @P2 IMAD.MOV R15, RZ, RZ, R11 ;  /* 0x000000ffff0f2224 */ /* 0x000fe200078e020b */
[----:B------:R-:W-:Y:S01]  /*68c0*/  UIADD3 UR7, -UR14, URZ, URZ ;  /* 0x0000003f0e077290 */ /* 0x000fe2000fffe13f */
[----:B------:R-:W-:Y:S01]  /*68d0*/  VIADD R12, R9, 0x1 ;  /* 0x00000001090c7836 */ /* 0x000fe20000000000 */
[----:B------:R-:W-:Y:S01]  /*68e0*/  UIADD3 UR6, UP1, UR28, 0xf0, URZ ;  /* 0x000000f01c067890 */ /* 0x000fe2000ff3e03f */
[----:B------:R-:W-:Y:S01]  /*68f0*/  VIADD R13, R8, 0x1 ;  /* 0x00000001080d7836 */ /* 0x000fe20000000000 */
[----:B-1----:R-:W-:Y:S01]  /*6900*/  ISETP.NE.AND P3, PT, R15, R16, PT ;  /* 0x000000100f00720c */ /* 0x002fe20003f65270 */
[----:B------:R-:W-:Y:S01]  /*6910*/  @UP0 ULDC UR10, c[0x0][0x39c] ;  /* 0x0000e700000a0ab9 */ /* 0x000fe20000000800 */
[----:B------:R-:W-:Y:S01]  /*6920*/  @UP0 ULDC UR30, c[0x0][0x3a0] ;  /* 0x0000e800001e0ab9 */ /* 0x000fe20000000800 */
[----:B------:R-:W-:Y:S01]  /*6930*/  UIMAD.WIDE.U32 UR10, UR14, UR10, URZ ;  /* 0x0000000a0e0a72a5 */ /* 0x000fe2000f8e003f */
[----:B------:R-:W-:Y:S01]  /*6940*/  SEL R10, R14, RZ, P2 ;  /* 0x000000ff0e0a7207 */ /* 0x000fe20001000000 */
[----:B------:R-:W-:Y:S01]  /*6950*/  UIMAD UR7, UR24, UR7, UR13 ;  /* 0x00000007180772a4 */ /* 0x000fe2000f8e020d */
[----:B------:R-:W-:Y:S01]  /*6960*/  R2UR UR13, R9 ;  /* 0x00000000090d72ca */ /* 0x000fe200000e0000 */
[----:B------:R-:W-:Y:S01]  /*6970*/  @UP0 USHF.R.U32.HI UR22, URZ, UR30, UR11 ;  /* 0x0000001e3f160299 */ /* 0x000fe2000801160b */
[----:B------:R-:W-:Y:S01]  /*6980*/  SEL R7, R7, RZ, P5 ;  /* 0x000000ff07077207 */ /* 0x000fe20002800000 */
[----:B------:R-:W-:Y:S01]  /*6990*/  UIMAD UR19, UR19, UR8, UR12 ;  /* 0x00000008131372a4 */ /* 0x000fe2000f8e020c */
[----:B------:R-:W-:Y:S01]  /*69a0*/  R2UR UR12, R11 ;  /* 0x000000000b0c72ca */ /* 0x000fe200000e0000 */
[----:B------:R-:W-:Y:S01]  /*69b0*/  UIADD3 UR8, -UR22, URZ, URZ ;  /* 0x0000003f16087290 */ /* 0x000fe2000fffe13f */
[----:B------:R-:W-:Y:S01]  /*69c0*/  R2UR UR11, R2 ;  /* 0x00000000020b72ca */ /* 0x000fe200000e0000 */
[----:B------:R-:W-:Y:S01]  /*69d0*/  @P3 IMAD.MOV R12, RZ, RZ, R9 ;  /* 0x000000ffff0c3224 */ /* 0x000fe200078e0209 */
[----:B------:R-:W-:Y:S01]  /*69e0*/  UIADD3 UR28, UP2, UR28, 0x270, URZ ;  /* 0x000002701c1c7890 */ /* 0x000fe2000ff5e03f */
[----:B------:R-:W-:Y:S01]  /*69f0*/  SEL R9, RZ, 0x1, P5 ;  /* 0x00000001ff097807 */ /* 0x000fe20002800000 */
[----:B------:R-:W-:Y:S01]  /*6a00*/  UIMAD UR5, UR5, UR8, UR14 ;  /* 0x00000008050572a4 */ /* 0x000fe2000f8e020e */
[----:B------:R-:W-:Y:S01]  /*6a10*/  R2UR UR14, R8 ;  /* 0x00000000080e72ca */ /* 0x000fe200000e0000 */
[----:B------:R-:W-:Y:S01]  /*6a20*/  UIMAD UR20, UR7, UR9, UR20 ;  /* 0x00000009071472a4 */ /* 0x000fe2000f8e0214 */
[----:B------:R-:W-:Y:S01]  /*6a30*/  ISETP.NE.AND P4, PT, R12, R17, PT ;  /* 0x000000110c00720c */ /* 0x000fe20003f85270 */
[----:B------:R-:W-:Y:S01]  /*6a40*/  UIMAD UR21, UR5, UR4, UR21 ;  /* 0x00000004051572a4 */ /* 0x000fe2000f8e0215 */
[----:B------:R-:W-:Y:S01]  /*6a50*/  LOP3.LUT R6, R6, R9, RZ, 0x3c, !PT ;  /* 0x0000000906067212 */ /* 0x000fe200078e3cff */
[----:B------:R-:W-:Y:S01]  /*6a60*/  UIADD3.X UR7, URZ, UR29, URZ, UP1, !UPT ;  /* 0x0000001d3f077290 */ /* 0x000fe20008ffe43f */
[----:B------:R-:W-:Y:S01]  /*6a70*/  SEL R11, R15, RZ, P3 ;  /* 0x000000ff0f0b7207 */ /* 0x000fe20001800000 */
[----:B------:R-:W-:Y:S01]  /*6a80*/  UPRMT UR4, UR25, 0x5410, URZ ;  /* 0x0000541019047896 */ /* 0x000fe2000800003f */
[----:B------:R-:W-:Y:S01]  /*6a90*/  SEL R9, R12, RZ, P4 ;  /* 0x000000ff0c097207 */ /* 0x000fe20002000000 */
[----:B------:R-:W-:-:S02]  /*6aa0*/  UIADD3 UR8, UR23, 0x24000, URZ ;  /* 0x0002400017087890 */ /* 0x000fc4000fffe03f */
[----:B------:R-:W-:Y:S01]  /*6ab0*/  UIADD3.X UR29, URZ, UR29, URZ, UP2, !UPT ;  /* 0x0000001d3f1d7290 */ /* 0x000fe200097fe43f */
[----:B------:R-:W-:Y:S01]  /*6ac0*/  UMOV UR9, UR17 ;  /* 0x0000001100097c82 */ /* 0x000fe20008000000 */
[----:B------:R-:W-:Y:S02]  /*6ad0*/  UMOV UR10, UR18 ;  /* 0x00000012000a7c82 */ /* 0x000fe40008000000 */
[----:B------:R-:W-:Y:S01]  /*6ae0*/  @P4 IMAD.MOV R13, RZ, RZ, R8 ;  /* 0x000000ffff0d4224 */ /* 0x000fe200078e0208 */
[----:B------:R1:W-:Y:S03]  /*6af0*/  UTMALDG.5D.IM2COL [UR16], [UR6], UR4 ;  /* 0x00000010060073b4 */ /* 0x0003e60008060004 */
[----:B------:R-:W-:Y:S01]  /*6b00*/  IMAD.MOV.U32 R8, RZ, RZ, R13 ;  /* 0x000000ffff087224 */ /* 0x000fe200078e000d */
[----:B------:R1:W-:Y:S02]  /*6b10*/  UTMALDG.5D.MULTICAST [UR8], [UR28], UR31, desc[UR26] ;  /* 0x00001a081c0073b4 */ /* 0x0003e4000802181f */
[----:B-1----:R-:W-:Y:S05]  /*6b20*/  @P6 BRA `(.L_x_155) ;  /* 0xfffffff800486947 */ /* 0x002fea000383ffff */
.L_x_151:
[----:B------:R-:W-:Y:S01]  /*6b30*/  ISETP.GE.U32.AND P2, PT, R5, 0x12, PT ;  /* 0x000000120500780c */ /* 0x000fe20003f46070 */
[----:B------:R-:W-:Y:S05]  /*6b40*/  WARPSYNC.ALL ;  /* 0x0000000000007948 */ /* 0x000fea0003800000 */
[----:B------:R-:W-:-:S07]  /*6b50*/  ELECT P1, URZ, PT ;  /* 0x00000000003f782f */ /* 0x000fce0003820000 */
[----:B0-----:R-:W-:-:S05]  /*6b60*/  @P2 IMAD.WIDE.U32 R6, R5, 0x38e38e39, RZ ;  /* 0x38e38e3905062825 */ /* 0x001fca00078e00ff */
[----:B--2--5:R-:W-:-:S04]  /*6b70*/  @P2 SHF.R.U32.HI R0, RZ, 0x2, R7 ;  /* 0x00000002ff002819 */ /* 0x024fc80000011607 */
[----:B------:R-:W-:-:S04]  /*6b80*/  @P2 LOP3.LUT R0, R0, 0x1, RZ, 0xc0, !PT ;  /* 0x0000000100002812 */ /* 0x000fc800078ec0ff */
[----:B------:R-:W-:Y:S01]  /*6b90*/  @P2 ISETP.NE.U32.AND P0, PT, R0, 0x1, PT ;  /* 0x000000010000280c */ /* 0x000fe20003f05070 */
[----:B------:R-:W-:-:S12]  /*6ba0*/  @!P1 EXIT ;  /* 0x000000000000994d */ /* 0x000fd80003800000 */
[----:B------:R-:W-:Y:S01]  /*6bb0*/  LOP3.LUT R3, R3, 0x2, RZ, 0xfc, !PT ;  /* 0x0000000203037812 */ /* 0x000fe200078efcff */
[----:B------:R-:W-:Y:S01]  /*6bc0*/  IMAD.MOV.U32 R4, RZ, RZ, 0x1 ;  /* 0x00000001ff047424 */ /* 0x000fe200078e00ff */
[----:B------:R-:W-:Y:S02]  /*6bd0*/  @P2 ISETP.NE.U32.AND.EX P0, PT, RZ, RZ, PT, P0 ;  /* 0x000000ffff00220c */ /* 0x000fe40003f05100 */
[----:B------:R-:W-:Y:S02]  /*6be0*/  ISETP.NE.AND P1, PT, R3, 0x3, PT ;  /* 0x000000030300780c */ /* 0x000fe40003f25270 */
[----:B------:R-:W-:-:S11]  /*6bf0*/  @P2 SEL R4, RZ, 0x1, !P0 ;  /* 0x00000001ff042807 */ /* 0x000fd60004000000 */
[----:B------:R-:W-:Y:S05]  /*6c00*/  @!P1 BRA `(.L_x_156) ;  /* 0x0000000000049947 */ /* 0x000fea0003800000 */
[----:B------:R-:W-:Y:S01]  /*6c10*/  BPT.TRAP 0x1 ;  /* 0x000000040000795c */ /* 0x000fe20000300000 */
.L_x_156:
[----:B------:R-:W0:Y:S01]  /*6c20*/  S2R R7, SR_CgaCtaId ;  /* 0x0000000000077919 */ /* 0x000e220000008800 */
[----:B------:R-:W-:Y:S01]  /*6c30*/  IMAD.WIDE.U32 R2, R5, 0x38e38e39, RZ ;  /* 0x38e38e3905027825 */ /* 0x000fe200078e00ff */
[----:B------:R-:W-:-:S04]  /*6c40*/  MOV R0, 0x400 ;  /* 0x0000040000007802 */ /* 0x000fc80000000f00 */
[----:B------:R-:W-:Y:S02]  /*6c50*/  SHF.R.U32.HI R2, RZ, 0x2, R3 ;  /* 0x00000002ff027819 */ /* 0x000fe40000011603 */
[----:B------:R-:W-:-:S03]  /*6c60*/  SHF.L.U32 R3, R4, 0x1f, RZ ;  /* 0x0000001f04037819 */ /* 0x000fc600000006ff */
[----:B------:R-:W-:Y:S01]  /*6c70*/  IMAD R5, R2, -0x12, R5 ;  /* 0xffffffee02057824 */ /* 0x000fe200078e0205 */
[----:B0-----:R-:W-:-:S05]  /*6c80*/  LEA R0, R7, R0, 0x18 ;  /* 0x0000000007007211 */ /* 0x001fca00078ec0ff */
[----:B------:R-:W-:-:S04]  /*6c90*/  VIADD R0, R0, 0x36090 ;  /* 0x0003609000007836 */ /* 0x000fc80000000000 */
[----:B------:R-:W-:-:S07]  /*6ca0*/  IMAD R2, R5, 0x8, R0 ;  /* 0x0000000805027824 */ /* 0x000fce00078e0200 */
.L_x_157:
[----:B0-----:R0:W1:Y:S02]  /*6cb0*/  SYNCS.PHASECHK.TRANS64.TRYWAIT P0, [R2+URZ], R3 ;  /* 0x00000003020075a7 */ /* 0x001064000800017f */
[----:B-1----:R-:W-:Y:S05]  /*6cc0*/  @!P0 NANOSLEEP.SYNCS 0x989680 ;  /* 0x009896800000895d */ /* 0x002fea0003900000 */
[----:B------:R-:W1:Y:S02]  /*6cd0*/  @!P0 SYNCS.PHASECHK.TRANS64 P0, [R2+URZ], R3 ;  /* 0x00000003020085a7 */ /* 0x000e64000800007f */
[----:B-1----:R-:W-:Y:S05]  /*6ce0*/  @!P0 BRA `(.L_x_157) ;  /* 0xfffffffc00f08947 */ /* 0x002fea000383ffff */
[----:B------:R-:W-:-:S05]  /*6cf0*/  VIADD R5, R5, 0x1 ;  /* 0x0000000105057836 */ /* 0x000fca0000000000 */
[----:B------:R-:W-:-:S04]  /*6d00*/  ISETP.NE.AND P0, PT, R5, 0x12, PT ;  /* 0x000000120500780c */ /* 0x000fc80003f05270 */
[----:B0-----:R-:W-:Y:S02]  /*6d10*/  SEL R3, RZ, 0x1, P0 ;  /* 0x00000001ff037807 */ /* 0x001fe40000000000 */
[----:B------:R-:W-:Y:S02]  /*6d20*/  SEL R5, R5, RZ, P0 ;  /* 0x000000ff05057207 */ /* 0x000fe40000000000 */
[----:B------:R-:W-:-:S03]  /*6d30*/  LOP3.LUT R7, R4, R3, RZ, 0x3c, !PT ;  /* 0x0000000304077212 */ /* 0x000fc600078e3cff */
[----:B------:R-:W-:Y:S01]  /*6d40*/  IMAD R2, R5, 0x8, R0 ;  /* 0x0000000805027824 */ /* 0x000fe200078e0200 */
[----:B------:R-:W-:-:S07]  /*6d50*/  SHF.L.U32 R3, R7, 0x1f, RZ ;  /* 0x0000001f07037819 */ /* 0x000fce00000006ff */
.L_x_158:
        /* <DEDUP_REMOVED lines=11> */
.L_x_159:
        /* <DEDUP_REMOVED lines=11> */
.L_x_160:
        /* <DEDUP_REMOVED lines=11> */
.L_x_161:
        /* <DEDUP_REMOVED lines=11> */
.L_x_162:
        /* <DEDUP_REMOVED lines=11> */
.L_x_163:
        /* <DEDUP_REMOVED lines=11> */
.L_x_164:
        /* <DEDUP_REMOVED lines=11> */
.L_x_165:
        /* <DEDUP_REMOVED lines=11> */
.L_x_166:
        /* <DEDUP_REMOVED lines=11> */
.L_x_167:
        /* <DEDUP_REMOVED lines=11> */
.L_x_168:
        /* <DEDUP_REMOVED lines=11> */
.L_x_169:
        /* <DEDUP_REMOVED lines=11> */
.L_x_170:
        /* <DEDUP_REMOVED lines=11> */
.L_x_171:
        /* <DEDUP_REMOVED lines=11> */
.L_x_172:
        /* <DEDUP_REMOVED lines=11> */
.L_x_173:
        /* <DEDUP_REMOVED lines=11> */
.L_x_174:
[----:B0-----:R0:W1:Y:S02]  /*7860*/  SYNCS.PHASECHK.TRANS64.TRYWAIT P0, [R5+URZ], R0 ;  /* 0x00000000050075a7 */ /* 0x001064000800017f */
[----:B-1----:R-:W-:Y:S05]  /*7870*/  @!P0 NANOSLEEP.SYNCS 0x989680 ;  /* 0x009896800000895d */ /* 0x002fea0003900000 */
[----:B------:R-:W1:Y:S02]  /*7880*/  @!P0 SYNCS.PHASECHK.TRANS64 P0, [R5+URZ], R0 ;  /* 0x00000000050085a7 */ /* 0x000e64000800007f */
[----:B-1----:R-:W-:Y:S05]  /*7890*/  @P0 EXIT ;  /* 0x000000000000094d */ /* 0x002fea0003800000 */
[----:B------:R-:W-:Y:S05]  /*78a0*/  BRA `(.L_x_174) ;  /* 0xfffffffc00ec7947 */ /* 0x000fea000383ffff */
.L_x_175:
[----:B------:R-:W-:-:S00]  /*78b0*/  BRA `(.L_x_175) ;  /* 0xfffffffc00fc7947 */ /* 0x000fc0000383ffff */
[----:B------:R-:W-:-:S00]  /*78c0*/  NOP ;  /* 0x0000000000007918 */ /* 0x000fc00000000000 */
        /* <DEDUP_REMOVED lines=11> */
.L_x_176:


//--------------------- .nv.shared._ZN7cutlass13device_kernelINS_4conv6kernel13ConvUniversalINS1_16ConvProblemShapeILNS1_8OperatorE0ELi3EEENS1_10collective14CollectiveConvINS1_46MainloopSm90TmaGmmaWarpSpecializedImplicitGemmILS5_0ELi18ELi3EN4cute5tupleIJNSA_1CILi2EEENSC_ILi1EEESE_EEENS1_36KernelImplicitTmaWarpSpecializedSm90ELi1EEENSB_IJNSC_ILi128EEENSC_ILi64EEENSB_IJNSC_ILi32EEEEEEEEENS_6half_tESN_NSA_8TiledMMAINSA_8MMA_AtomIJNSA_4SM904GMMA25MMA_64x64x16_F32F16F16_SSILNSR_5MajorE0ELST_0ELNSR_7ScaleInE1ELSU_1EEEEEENSA_6LayoutINSB_IJSE_SE_SE_EEENSB_IJNSC_ILi0EEESZ_SZ_EEEEENSB_IJNSA_10UnderscoreES12_S12_EEEEENS7_6detail26Sm90ImplicitGemmTileTraitsINSA_20SM90_TMA_LOAD_IM2COLENSA_14ComposedLayoutINSA_7SwizzleILi2ELi4ELi3EEENSA_18smem_ptr_flag_bitsILi16EEENSX_INSB_IJNSB_IJNSC_ILi8EEENSC_ILi16EEEEEENSB_IJSK_SE_EEENSB_IJSE_NSC_ILi18EEEEEEEEENSB_IJNSB_IJSK_NSC_ILi256EEEEEENSB_IJSE_SZ_EEENSB_IJSZ_NSC_ILi4096EEEEEEEEEEEEEvEENS16_INSA_23SM90_TMA_LOAD_MULTICASTENS18_IS1A_S1C_NSX_INSB_IJNSB_IJS1D_S1D_EEES1G_S1I_EEENSB_IJS1L_S1M_NSB_IJSZ_NSC_ILi2048EEEEEEEEEEEEEvEEEENS_8epilogue10collective6detail29Sm90TmaWarpSpecializedAdapterINS24_15DefaultEpilogueISN_NSB_IJNSB_IJllllEEESE_SZ_EEES29_NS23_6thread17LinearCombinationISN_Li1EffLNS2A_9ScaleType4KindE0ELNS_15FloatRoundStyleE2ESN_EENS_4gemm15EpilogueDefaultEEEEEvvEEEEvNT_6ParamsE --------------------------
	.section	.nv.shared._ZN7cutlass13device_kernelINS_4conv6kernel13ConvUniversalINS1_16ConvProblemShapeILNS1_8OperatorE0ELi3EEENS1_10collective14CollectiveConvINS1_46MainloopSm90TmaGmmaWarpSpecializedImplicitGemmILS5_0ELi18ELi3EN4cute5tupleIJNSA_1CILi2EEENSC_ILi1EEESE_EEENS1_36KernelImplicitTmaWarpSpecializedSm90ELi1EEENSB_IJNSC_ILi128EEENSC_ILi64EEENSB_IJNSC_ILi32EEEEEEEEENS_6half_tESN_NSA_8TiledMMAINSA_8MMA_AtomIJNSA_4SM904GMMA25MMA_64x64x16_F32F16F16_SSILNSR_5MajorE0ELST_0ELNSR_7ScaleInE1ELSU_1EEEEEENSA_6LayoutINSB_IJSE_SE_SE_EEENSB_IJNSC_ILi0EEESZ_SZ_EEEEENSB_IJNSA_10UnderscoreES12_S12_EEEEENS7_6detail26Sm90ImplicitGemmTileTraitsINSA_20SM90_TMA_LOAD_IM2COLENSA_14ComposedLayoutINSA_7SwizzleILi2ELi4ELi3EEENSA_18smem_ptr_flag_bitsILi16EEENSX_INSB_IJNSB_IJNSC_ILi8EEENSC_ILi16EEEEEENSB_IJSK_SE_EEENSB_IJSE_NSC_ILi18EEEEEEEEENSB_IJNSB_IJSK_NSC_ILi256EEEEEENSB_IJSE_SZ_EEENSB_IJSZ_NSC_ILi4096EEEEEEEEEEEEEvEENS16_INSA_23SM90_TMA_LOAD_MULTICASTENS18_IS1A_S1C_NSX_INSB_IJNSB_IJS1D_S1D_EEES1G_S1I_EEENSB_IJS1L_S1M_NSB_IJSZ_NSC_ILi2048EEEEEEEEEEEEEvEEEENS_8epilogue10collective6detail29Sm90TmaWarpSpecializedAdapterINS24_15DefaultEpilogueISN_NSB_IJNSB_IJllllEEESE_SZ_EEES29_NS23_6thread17LinearCombinationISN_Li1EffLNS2A_9ScaleType4KindE0ELNS_15FloatRoundStyleE2ESN_EENS_4gemm15EpilogueDefaultEEEEEvvEEEEvNT_6ParamsE,"aw",@nobits
	.sectionflags	@""
	.align	16
	.zero		1024


//--------------------- .nv.shared.reserved.0     --------------------------
	.section	.nv.shared.reserved.0,"aw",@nobits
	.weak		__nv_reservedSMEM_offset_0_alias
	.size		__nv_reservedSMEM_offset_0_alias, 0, 0
	.other		__nv_reservedSMEM_offset_0_alias,@"STO_CUDA_RESERVED_SHARED STV_DEFAULT"
__nv_reservedSMEM_offset_0_alias:
	.zero		0


//--------------------- .nv.global                --------------------------
	.section	.nv.global,"aw",@nobits
.nv.global:
	.type		_ZN39_INTERNAL_c3120249_4_k_cu_812b7465_28434cute1_E,@object
	.size		_ZN39_INTERNAL_c3120249_4_k_cu_812b7465_28434cute1_E,(_ZN39_INTERNAL_c3120249_4_k_cu_812b7465_28434cuda3std3__45__cpo6cbeginE - _ZN39_INTERNAL_c3120249_4_k_cu_812b7465_28434cute1_E)
_ZN39_INTERNAL_c3120249_4_k_cu_812b7465_28434cute1_E:
	.zero		1
	.type		_ZN39_INTERNAL_c3120249_4_k_cu_812b7465_28434cuda3std3__45__cpo6cbeginE,@object
	.size		_ZN39_INTERNAL_c3120249_4_k_cu_812b7465_28434cuda3std3__45__cpo6cbeginE,(_ZN39_INTERNAL_c3120249_4_k_cu_812b7465_28434cuda3std3__48in_placeE - _ZN39_INTERNAL_c3120249_4_k_cu_812b7465_28434cuda3std3__45__cpo6cbeginE)
_ZN39_INTERNAL_c3120249_4_k_cu_812b7465_28434cuda3std3__45__cpo6cbeginE:
	.zero		1
	.type		_ZN39_INTERNAL_c3120249_4_k_cu_812b7465_28434cuda3std3__48in_placeE,@object
	.size		_ZN39_INTERNAL_c3120249_4_k_cu_812b7465_28434cuda3std3__48in_placeE,(_ZN39_INTERNAL_c3120249_4_k_cu_812b7465_28434cuda3std6ranges3__45__cpo9iter_moveE - _ZN39_INTERNAL_c3120249_4_k_cu_812b7465_28434cuda3std3__48in_placeE)
_ZN39_INTERNAL_c3120249_4_k_cu_812b7465_28434cuda3std3__48in_placeE:
	.zero		1
	.type		_ZN39_INTERNAL_c3120249_4_k_cu_812b7465_28434cuda3std6ranges3__45__cpo9iter_moveE,@object
	.size		_ZN39_INTERNAL_c3120249_4_k_cu_812b7465_28434cuda3std6ranges3__45__cpo9iter_moveE,(_ZN39_INTERNAL_c3120249_4_k_cu_812b7465_28434cuda3std3__45__cpo5beginE - _ZN39_INTERNAL_c3120249_4_k_cu_812b7465_28434cuda3std6ranges3__45__cpo9iter_moveE)
_ZN39_INTERNAL_c3120249_4_k_cu_812b7465_28434cuda3std6ranges3__45__cpo9iter_moveE:
	.zero		1
	.type		_ZN39_INTERNAL_c3120249_4_k_cu_812b7465_28434cuda3std3__45__cpo5beginE,@object
	.size		_ZN39_INTERNAL_c3120249_4_k_cu_812b7465_28434cuda3std3__45__cpo5beginE,(_ZN39_INTERNAL_c3120249_4_k_cu_812b7465_28434cuda3std3__441_GLOBAL__N__c3120249_4_k_cu_812b7465_28436ignoreE - _ZN39_INTERNAL_c3120249_4_k_cu_812b7465_28434cuda3std3__45__cpo5beginE)
_ZN39_INTERNAL_c3120249_4_k_cu_812b7465_28434cuda3std3__45__cpo5beginE:
	.zero		1
	.type		_ZN39_INTERNAL_c3120249_4_k_cu_812b7465_28434cuda3std3__441_GLOBAL__N__c3120249_4_k_cu_812b7465_28436ignoreE,@object
	.size		_ZN39_INTERNAL_c3120249_4_k_cu_812b7465_28434cuda3std3__441_GLOBAL__N__c3120249_4_k_cu_812b7465_28436ignoreE,(_ZN39_INTERNAL_c3120249_4_k_cu_812b7465_28434cute7productE - _ZN39_INTERNAL_c3120249_4_k_cu_812b7465_28434cuda3std3__441_GLOBAL__N__c3120249_4_k_cu_812b7465_28436ignoreE)
_ZN39_INTERNAL_c3120249_4_k_cu_812b7465_28434cuda3std3__441_GLOBAL__N__c3120249_4_k_cu_812b7465_28436ignoreE:
	.zero		1
	.type		_ZN39_INTERNAL_c3120249_4_k_cu_812b7465_28434cute7productE,@object
	.size		_ZN39_INTERNAL_c3120249_4_k_cu_812b7465_28434cute7productE,(_ZN39_INTERNAL_c3120249_4_k_cu_812b7465_28434cuda3std3__45__cpo3endE - _ZN39_INTERNAL_c3120249_4_k_cu_812b7465_28434cute7productE)
_ZN39_INTERNAL_c3120249_4_k_cu_812b7465_28434cute7productE:
	.zero		1
	.type		_ZN39_INTERNAL_c3120249_4_k_cu_812b7465_28434cuda3std3__45__cpo3endE,@object
	.size		_ZN39_INTERNAL_c3120249_4_k_cu_812b7465_28434cuda3std3__45__cpo3endE,(_ZN39_INTERNAL_c3120249_4_k_cu_812b7465_28434cuda3std3__419piecewise_constructE - _ZN39_INTERNAL_c3120249_4_k_cu_812b7465_28434cuda3std3__45__cpo3endE)
_ZN39_INTERNAL_c3120249_4_k_cu_812b7465_28434cuda3std3__45__cpo3endE:
	.zero		1
	.type		_ZN39_INTERNAL_c3120249_4_k_cu_812b7465_28434cuda3std3__419piecewise_constructE,@object
	.size		_ZN39_INTERNAL_c3120249_4_k_cu_812b7465_28434cuda3std3__419piecewise_constructE,(_ZN39_INTERNAL_c3120249_4_k_cu_812b7465_28434cuda3std3__45__cpo4cendE - _ZN39_INTERNAL_c3120249_4_k_cu_812b7465_28434cuda3std3__419piecewise_constructE)
_ZN39_INTERNAL_c3120249_4_k_cu_812b7465_28434cuda3std3__419piecewise_constructE:
	.zero		1
	.type		_ZN39_INTERNAL_c3120249_4_k_cu_812b7465_28434cuda3std3__45__cpo4cendE,@object
	.size		_ZN39_INTERNAL_c3120249_4_k_cu_812b7465_28434cuda3std3__45__cpo4cendE,(_ZN39_INTERNAL_c3120249_4_k_cu_812b7465_28434cuda3std6ranges3__45__cpo4swapE - _ZN39_INTERNAL_c3120249_4_k_cu_812b7465_28434cuda3std3__45__cpo4cendE)
_ZN39_INTERNAL_c3120249_4_k_cu_812b7465_28434cuda3std3__45__cpo4cendE:
	.zero		1
	.type		_ZN39_INTERNAL_c3120249_4_k_cu_812b7465_28434cuda3std6ranges3__45__cpo4swapE,@object
	.size		_ZN39_INTERNAL_c3120249_4_k_cu_812b7465_28434cuda3std6ranges3__45__cpo4swapE,(.L_7 - _ZN39_INTERNAL_c3120249_4_k_cu_812b7465_28434cuda3std6ranges3__45__cpo4swapE)
_ZN39_INTERNAL_c3120249_4_k_cu_812b7465_28434cuda3std6ranges3__45__cpo4swapE:
	.zero		1
.L_7:


//--------------------- .nv.constant0._ZN7cutlass13device_kernelINS_4conv6kernel13ConvUniversalINS1_16ConvProblemShapeILNS1_8OperatorE0ELi3EEENS1_10collective14CollectiveConvINS1_46MainloopSm90TmaGmmaWarpSpecializedImplicitGemmILS5_0ELi18ELi3EN4cute5tupleIJNSA_1CILi2EEENSC_ILi1EEESE_EEENS1_36KernelImplicitTmaWarpSpecializedSm90ELi1EEENSB_IJNSC_ILi128EEENSC_ILi64EEENSB_IJNSC_ILi32EEEEEEEEENS_6half_tESN_NSA_8TiledMMAINSA_8MMA_AtomIJNSA_4SM904GMMA25MMA_64x64x16_F32F16F16_SSILNSR_5MajorE0ELST_0ELNSR_7ScaleInE1ELSU_1EEEEEENSA_6LayoutINSB_IJSE_SE_SE_EEENSB_IJNSC_ILi0EEESZ_SZ_EEEEENSB_IJNSA_10UnderscoreES12_S12_EEEEENS7_6detail26Sm90ImplicitGemmTileTraitsINSA_20SM90_TMA_LOAD_IM2COLENSA_14ComposedLayoutINSA_7SwizzleILi2ELi4ELi3EEENSA_18smem_ptr_flag_bitsILi16EEENSX_INSB_IJNSB_IJNSC_ILi8EEENSC_ILi16EEEEEENSB_IJSK_SE_EEENSB_IJSE_NSC_ILi18EEEEEEEEENSB_IJNSB_IJSK_NSC_ILi256EEEEEENSB_IJSE_SZ_EEENSB_IJSZ_NSC_ILi4096EEEEEEEEEEEEEvEENS16_INSA_23SM90_TMA_LOAD_MULTICASTENS18_IS1A_S1C_NSX_INSB_IJNSB_IJS1D_S1D_EEES1G_S1I_EEENSB_IJS1L_S1M_NSB_IJSZ_NSC_ILi2048EEEEEEEEEEEEEvEEEENS_8epilogue10collective6detail29Sm90TmaWarpSpecializedAdapterINS24_15DefaultEpilogueISN_NSB_IJNSB_IJllllEEESE_SZ_EEES29_NS23_6thread17LinearCombinationISN_Li1EffLNS2A_9ScaleType4KindE0ELNS_15FloatRoundStyleE2ESN_EENS_4gemm15EpilogueDefaultEEEEEvvEEEEvNT_6ParamsE --------------------------
	.section	.nv.constant0._ZN7cutlass13device_kernelINS_4conv6kernel13ConvUniversalINS1_16ConvProblemShapeILNS1_8OperatorE0ELi3EEENS1_10collective14CollectiveConvINS1_46MainloopSm90TmaGmmaWarpSpecializedImplicitGemmILS5_0ELi18ELi3EN4cute5tupleIJNSA_1CILi2EEENSC_ILi1EEESE_EEENS1_36KernelImplicitTmaWarpSpecializedSm90ELi1EEENSB_IJNSC_ILi128EEENSC_ILi64EEENSB_IJNSC_ILi32EEEEEEEEENS_6half_tESN_NSA_8TiledMMAINSA_8MMA_AtomIJNSA_4SM904GMMA25MMA_64x64x16_F32F16F16_SSILNSR_5MajorE0ELST_0ELNSR_7ScaleInE1ELSU_1EEEEEENSA_6LayoutINSB_IJSE_SE_SE_EEENSB_IJNSC_ILi0EEESZ_SZ_EEEEENSB_IJNSA_10UnderscoreES12_S12_EEEEENS7_6detail26Sm90ImplicitGemmTileTraitsINSA_20SM90_TMA_LOAD_IM2COLENSA_14ComposedLayoutINSA_7SwizzleILi2ELi4ELi3EEENSA_18smem_ptr_flag_bitsILi16EEENSX_INSB_IJNSB_IJNSC_ILi8EEENSC_ILi16EEEEEENSB_IJSK_SE_EEENSB_IJSE_NSC_ILi18EEEEEEEEENSB_IJNSB_IJSK_NSC_ILi256EEEEEENSB_IJSE_SZ_EEENSB_IJSZ_NSC_ILi4096EEEEEEEEEEEEEvEENS16_INSA_23SM90_TMA_LOAD_MULTICASTENS18_IS1A_S1C_NSX_INSB_IJNSB_IJS1D_S1D_EEES1G_S1I_EEENSB_IJS1L_S1M_NSB_IJSZ_NSC_ILi2048EEEEEEEEEEEEEvEEEENS_8epilogue10collective6detail29Sm90TmaWarpSpecializedAdapterINS24_15DefaultEpilogueISN_NSB_IJNSB_IJllllEEESE_SZ_EEES29_NS23_6thread17LinearCombinationISN_Li1EffLNS2A_9ScaleType4KindE0ELNS_15FloatRoundStyleE2ESN_EENS_4gemm15EpilogueDefaultEEEEEvvEEEEvNT_6ParamsE,"a",@progbits
	.sectionflags	@""
	.align	4
.nv.constant0._ZN7cutlass13device_kernelINS_4conv6kernel13ConvUniversalINS1_16ConvProblemShapeILNS1_8OperatorE0ELi3EEENS1_10collective14CollectiveConvINS1_46MainloopSm90TmaGmmaWarpSpecializedImplicitGemmILS5_0ELi18ELi3EN4cute5tupleIJNSA_1CILi2EEENSC_ILi1EEESE_EEENS1_36KernelImplicitTmaWarpSpecializedSm90ELi1EEENSB_IJNSC_ILi128EEENSC_ILi64EEENSB_IJNSC_ILi32EEEEEEEEENS_6half_tESN_NSA_8TiledMMAINSA_8MMA_AtomIJNSA_4SM904GMMA25MMA_64x64x16_F32F16F16_SSILNSR_5MajorE0ELST_0ELNSR_7ScaleInE1ELSU_1EEEEEENSA_6LayoutINSB_IJSE_SE_SE_EEENSB_IJNSC_ILi0EEESZ_SZ_EEEEENSB_IJNSA_10UnderscoreES12_S12_EEEEENS7_6detail26Sm90ImplicitGemmTileTraitsINSA_20SM90_TMA_LOAD_IM2COLENSA_14ComposedLayoutINSA_7SwizzleILi2ELi4ELi3EEENSA_18smem_ptr_flag_bitsILi16EEENSX_INSB_IJNSB_IJNSC_ILi8EEENSC_ILi16EEEEEENSB_IJSK_SE_EEENSB_IJSE_NSC_ILi18EEEEEEEEENSB_IJNSB_IJSK_NSC_ILi256EEEEEENSB_IJSE_SZ_EEENSB_IJSZ_NSC_ILi4096EEEEEEEEEEEEEvEENS16_INSA_23SM90_TMA_LOAD_MULTICASTENS18_IS1A_S1C_NSX_INSB_IJNSB_IJS1D_S1D_EEES1G_S1I_EEENSB_IJS1L_S1M_NSB_IJSZ_NSC_ILi2048EEEEEEEEEEEEEvEEEENS_8epilogue10collective6detail29Sm90TmaWarpSpecializedAdapterINS24_15DefaultEpilogueISN_NSB_IJNSB_IJllllEEESE_SZ_EEES29_NS23_6thread17LinearCombinationISN_Li1EffLNS2A_9ScaleType4KindE0ELNS_15FloatRoundStyleE2ESN_EENS_4gemm15EpilogueDefaultEEEEEvvEEEEvNT_6ParamsE:
	.zero		1664


//--------------------- SYMBOLS --------------------------

	.type		.nv.reservedSmem.offset0,@object
	.size		.nv.reservedSmem.offset0,0x4
